//
// Generated by NVIDIA NVVM Compiler
//
// Compiler Build ID: CL-36424714
// Cuda compilation tools, release 13.0, V13.0.88
// Based on NVVM 20.0.0
//

.version 9.0
.target sm_100
.address_size 64

	// .globl	_Z14doExtendKernelPdPcS_iiii

.visible .entry _Z14doExtendKernelPdPcS_iiii(
	.param .u64 .ptr .align 1 _Z14doExtendKernelPdPcS_iiii_param_0,
	.param .u64 .ptr .align 1 _Z14doExtendKernelPdPcS_iiii_param_1,
	.param .u64 .ptr .align 1 _Z14doExtendKernelPdPcS_iiii_param_2,
	.param .u32 _Z14doExtendKernelPdPcS_iiii_param_3,
	.param .u32 _Z14doExtendKernelPdPcS_iiii_param_4,
	.param .u32 _Z14doExtendKernelPdPcS_iiii_param_5,
	.param .u32 _Z14doExtendKernelPdPcS_iiii_param_6
)
{
	.local .align 16 .b8 	__local_depot0[4128];
	.reg .b64 	%SP;
	.reg .b64 	%SPL;
	.reg .pred 	%p<68>;
	.reg .b16 	%rs<151>;
	.reg .b32 	%r<178>;
	.reg .b64 	%rd<341>;
	.reg .b64 	%fd<24>;

	mov.u64 	%SPL, __local_depot0;
	ld.param.u64 	%rd70, [_Z14doExtendKernelPdPcS_iiii_param_1];
	ld.param.u32 	%r93, [_Z14doExtendKernelPdPcS_iiii_param_3];
	ld.param.u32 	%r91, [_Z14doExtendKernelPdPcS_iiii_param_4];
	ld.param.u32 	%r92, [_Z14doExtendKernelPdPcS_iiii_param_5];
	cvta.to.global.u64 	%rd1, %rd70;
	add.u64 	%rd2, %SPL, 0;
	add.u64 	%rd3, %SPL, 32;
	mov.u32 	%r94, %ctaid.x;
	mov.u32 	%r95, %ntid.x;
	mov.u32 	%r96, %tid.x;
	mad.lo.s32 	%r1, %r94, %r95, %r96;
	setp.ge.s32 	%p1, %r1, %r93;
	@%p1 bra 	$L__BB0_91;
	setp.lt.s32 	%p2, %r92, 1;
	mov.b64 	%rd340, -8;
	@%p2 bra 	$L__BB0_90;
	mul.lo.s32 	%r2, %r91, %r1;
	mov.b32 	%r177, 0;
	mov.u32 	%r176, %r177;
	mov.u32 	%r145, %r177;
	mov.u32 	%r175, %r177;
$L__BB0_3:
	cvt.s64.s32 	%rd4, %r175;
	add.s64 	%rd311, %rd1, %rd4;
	ld.global.u8 	%rs5, [%rd311];
	setp.gt.s16 	%p3, %rs5, 44;
	@%p3 bra 	$L__BB0_7;
	setp.eq.s16 	%p6, %rs5, 42;
	@%p6 bra 	$L__BB0_10;
	setp.eq.s16 	%p7, %rs5, 43;
	@%p7 bra 	$L__BB0_6;
	bra.uni 	$L__BB0_12;
$L__BB0_6:
	add.s32 	%r176, %r176, -8;
	cvt.s64.s32 	%rd77, %r176;
	add.s64 	%rd78, %rd3, %rd77;
	ld.local.f64 	%fd9, [%rd78];
	ld.local.f64 	%fd10, [%rd78+-8];
	add.f64 	%fd11, %fd9, %fd10;
	st.local.f64 	[%rd78+-8], %fd11;
	add.s32 	%r175, %r175, 2;
	bra.uni 	$L__BB0_88;
$L__BB0_7:
	setp.eq.s16 	%p4, %rs5, 45;
	@%p4 bra 	$L__BB0_11;
	setp.eq.s16 	%p5, %rs5, 47;
	@%p5 bra 	$L__BB0_9;
	bra.uni 	$L__BB0_12;
$L__BB0_9:
	add.s32 	%r176, %r176, -8;
	cvt.s64.s32 	%rd75, %r176;
	add.s64 	%rd76, %rd3, %rd75;
	ld.local.f64 	%fd6, [%rd76];
	ld.local.f64 	%fd7, [%rd76+-8];
	div.rn.f64 	%fd8, %fd6, %fd7;
	st.local.f64 	[%rd76+-8], %fd8;
	add.s32 	%r175, %r175, 2;
	bra.uni 	$L__BB0_88;
$L__BB0_10:
	add.s32 	%r176, %r176, -8;
	cvt.s64.s32 	%rd81, %r176;
	add.s64 	%rd82, %rd3, %rd81;
	ld.local.f64 	%fd15, [%rd82];
	ld.local.f64 	%fd16, [%rd82+-8];
	mul.f64 	%fd17, %fd15, %fd16;
	st.local.f64 	[%rd82+-8], %fd17;
	add.s32 	%r175, %r175, 2;
	bra.uni 	$L__BB0_88;
$L__BB0_11:
	add.s32 	%r176, %r176, -8;
	cvt.s64.s32 	%rd79, %r176;
	add.s64 	%rd80, %rd3, %rd79;
	ld.local.f64 	%fd12, [%rd80];
	ld.local.f64 	%fd13, [%rd80+-8];
	sub.f64 	%fd14, %fd12, %fd13;
	st.local.f64 	[%rd80+-8], %fd14;
	add.s32 	%r175, %r175, 2;
	bra.uni 	$L__BB0_88;
$L__BB0_12:
	add.s16 	%rs6, %rs5, -97;
	and.b16  	%rs7, %rs6, 255;
	setp.lt.u16 	%p8, %rs7, 26;
	@%p8 bra 	$L__BB0_14;
	add.s16 	%rs8, %rs5, -65;
	and.b16  	%rs9, %rs8, 255;
	setp.gt.u16 	%p9, %rs9, 25;
	setp.ne.s16 	%p10, %rs5, 95;
	and.pred  	%p11, %p9, %p10;
	@%p11 bra 	$L__BB0_17;
$L__BB0_14:
	ld.param.u64 	%rd309, [_Z14doExtendKernelPdPcS_iiii_param_0];
	add.s32 	%r140, %r177, %r2;
	cvta.to.global.u64 	%rd300, %rd309;
	mul.wide.s32 	%rd301, %r140, 8;
	add.s64 	%rd302, %rd300, %rd301;
	ld.global.f64 	%fd20, [%rd302];
	cvt.s64.s32 	%rd303, %r176;
	add.s64 	%rd304, %rd3, %rd303;
	st.local.f64 	[%rd304], %fd20;
	mov.b32 	%r147, 0;
$L__BB0_15:
	add.s32 	%r147, %r147, 1;
	add.s64 	%rd7, %rd311, 1;
	ld.global.u8 	%rs149, [%rd311+1];
	setp.ne.s16 	%p66, %rs149, 0;
	mov.u64 	%rd311, %rd7;
	@%p66 bra 	$L__BB0_15;
	add.s32 	%r141, %r175, %r147;
	add.s32 	%r175, %r141, 1;
	add.s32 	%r176, %r176, 8;
	add.s32 	%r177, %r177, 1;
	bra.uni 	$L__BB0_88;
$L__BB0_17:
	setp.eq.s16 	%p12, %rs5, 0;
	mov.b32 	%r148, -1;
	@%p12 bra 	$L__BB0_20;
	add.s64 	%rd8, %rd70, %rd4;
	mov.u16 	%rs150, %rs5;
	mov.u64 	%rd312, %rd8;
	mov.u64 	%rd313, %rd311;
$L__BB0_19:
	setp.eq.s16 	%p13, %rs150, 46;
	cvt.u32.u64 	%r99, %rd8;
	cvt.u32.u64 	%r100, %rd312;
	sub.s32 	%r101, %r100, %r99;
	selp.b32 	%r148, %r101, -1, %p13;
	add.s64 	%rd11, %rd313, 1;
	add.s64 	%rd312, %rd312, 1;
	ld.global.u8 	%rs150, [%rd313+1];
	setp.ne.s16 	%p14, %rs150, 0;
	setp.eq.s32 	%p15, %r148, -1;
	and.pred  	%p16, %p14, %p15;
	mov.u64 	%rd313, %rd11;
	@%p16 bra 	$L__BB0_19;
$L__BB0_20:
	setp.gt.s32 	%p17, %r148, -1;
	@%p17 bra 	$L__BB0_39;
	setp.eq.s16 	%p52, %rs5, 0;
	mov.b32 	%r150, 0;
	@%p52 bra 	$L__BB0_24;
	mov.b32 	%r150, 0;
	mov.u64 	%rd314, %rd311;
$L__BB0_23:
	add.s32 	%r150, %r150, 1;
	add.s64 	%rd14, %rd314, 1;
	ld.global.u8 	%rs85, [%rd314+1];
	setp.ne.s16 	%p53, %rs85, 0;
	mov.u64 	%rd314, %rd14;
	@%p53 bra 	$L__BB0_23;
$L__BB0_24:
	setp.eq.s32 	%p54, %r150, 0;
	mov.b64 	%rd322, 0;
	@%p54 bra 	$L__BB0_38;
	setp.lt.u32 	%p55, %r150, 16;
	mov.b32 	%r153, 0;
	mov.b64 	%rd322, 0;
	@%p55 bra 	$L__BB0_28;
	mov.b32 	%r151, 0;
	mov.b64 	%rd322, 0;
$L__BB0_27:
	.pragma "nounroll";
	cvt.u64.u32 	%rd202, %r151;
	add.s64 	%rd203, %rd311, %rd202;
	ld.global.u8 	%rs86, [%rd203];
	add.s16 	%rs87, %rs86, -48;
	cvt.u64.u16 	%rd204, %rs87;
	cvt.s64.s8 	%rd205, %rd204;
	mad.lo.s64 	%rd206, %rd322, 10, %rd205;
	ld.global.u8 	%rs88, [%rd203+1];
	add.s16 	%rs89, %rs88, -48;
	cvt.u64.u16 	%rd207, %rs89;
	cvt.s64.s8 	%rd208, %rd207;
	mad.lo.s64 	%rd209, %rd206, 10, %rd208;
	ld.global.u8 	%rs90, [%rd203+2];
	add.s16 	%rs91, %rs90, -48;
	cvt.u64.u16 	%rd210, %rs91;
	cvt.s64.s8 	%rd211, %rd210;
	mad.lo.s64 	%rd212, %rd209, 10, %rd211;
	ld.global.u8 	%rs92, [%rd203+3];
	add.s16 	%rs93, %rs92, -48;
	cvt.u64.u16 	%rd213, %rs93;
	cvt.s64.s8 	%rd214, %rd213;
	mad.lo.s64 	%rd215, %rd212, 10, %rd214;
	ld.global.u8 	%rs94, [%rd203+4];
	add.s16 	%rs95, %rs94, -48;
	cvt.u64.u16 	%rd216, %rs95;
	cvt.s64.s8 	%rd217, %rd216;
	mad.lo.s64 	%rd218, %rd215, 10, %rd217;
	ld.global.u8 	%rs96, [%rd203+5];
	add.s16 	%rs97, %rs96, -48;
	cvt.u64.u16 	%rd219, %rs97;
	cvt.s64.s8 	%rd220, %rd219;
	mad.lo.s64 	%rd221, %rd218, 10, %rd220;
	ld.global.u8 	%rs98, [%rd203+6];
	add.s16 	%rs99, %rs98, -48;
	cvt.u64.u16 	%rd222, %rs99;
	cvt.s64.s8 	%rd223, %rd222;
	mad.lo.s64 	%rd224, %rd221, 10, %rd223;
	ld.global.u8 	%rs100, [%rd203+7];
	add.s16 	%rs101, %rs100, -48;
	cvt.u64.u16 	%rd225, %rs101;
	cvt.s64.s8 	%rd226, %rd225;
	mad.lo.s64 	%rd227, %rd224, 10, %rd226;
	ld.global.u8 	%rs102, [%rd203+8];
	add.s16 	%rs103, %rs102, -48;
	cvt.u64.u16 	%rd228, %rs103;
	cvt.s64.s8 	%rd229, %rd228;
	mad.lo.s64 	%rd230, %rd227, 10, %rd229;
	ld.global.u8 	%rs104, [%rd203+9];
	add.s16 	%rs105, %rs104, -48;
	cvt.u64.u16 	%rd231, %rs105;
	cvt.s64.s8 	%rd232, %rd231;
	mad.lo.s64 	%rd233, %rd230, 10, %rd232;
	ld.global.u8 	%rs106, [%rd203+10];
	add.s16 	%rs107, %rs106, -48;
	cvt.u64.u16 	%rd234, %rs107;
	cvt.s64.s8 	%rd235, %rd234;
	mad.lo.s64 	%rd236, %rd233, 10, %rd235;
	ld.global.u8 	%rs108, [%rd203+11];
	add.s16 	%rs109, %rs108, -48;
	cvt.u64.u16 	%rd237, %rs109;
	cvt.s64.s8 	%rd238, %rd237;
	mad.lo.s64 	%rd239, %rd236, 10, %rd238;
	ld.global.u8 	%rs110, [%rd203+12];
	add.s16 	%rs111, %rs110, -48;
	cvt.u64.u16 	%rd240, %rs111;
	cvt.s64.s8 	%rd241, %rd240;
	mad.lo.s64 	%rd242, %rd239, 10, %rd241;
	ld.global.u8 	%rs112, [%rd203+13];
	add.s16 	%rs113, %rs112, -48;
	cvt.u64.u16 	%rd243, %rs113;
	cvt.s64.s8 	%rd244, %rd243;
	mad.lo.s64 	%rd245, %rd242, 10, %rd244;
	ld.global.u8 	%rs114, [%rd203+14];
	add.s16 	%rs115, %rs114, -48;
	cvt.u64.u16 	%rd246, %rs115;
	cvt.s64.s8 	%rd247, %rd246;
	mad.lo.s64 	%rd248, %rd245, 10, %rd247;
	ld.global.u8 	%rs116, [%rd203+15];
	add.s16 	%rs117, %rs116, -48;
	cvt.u64.u16 	%rd249, %rs117;
	cvt.s64.s8 	%rd250, %rd249;
	mad.lo.s64 	%rd322, %rd248, 10, %rd250;
	add.s32 	%r151, %r151, 16;
	and.b32  	%r153, %r150, -16;
	setp.ne.s32 	%p56, %r151, %r153;
	@%p56 bra 	$L__BB0_27;
$L__BB0_28:
	and.b32  	%r29, %r150, 15;
	setp.eq.s32 	%p57, %r29, 0;
	@%p57 bra 	$L__BB0_38;
	setp.lt.u32 	%p58, %r29, 8;
	@%p58 bra 	$L__BB0_31;
	cvt.u64.u32 	%rd252, %r153;
	add.s64 	%rd253, %rd311, %rd252;
	ld.global.u8 	%rs118, [%rd253];
	add.s16 	%rs119, %rs118, -48;
	cvt.u64.u16 	%rd254, %rs119;
	cvt.s64.s8 	%rd255, %rd254;
	mad.lo.s64 	%rd256, %rd322, 10, %rd255;
	ld.global.u8 	%rs120, [%rd253+1];
	add.s16 	%rs121, %rs120, -48;
	cvt.u64.u16 	%rd257, %rs121;
	cvt.s64.s8 	%rd258, %rd257;
	mad.lo.s64 	%rd259, %rd256, 10, %rd258;
	ld.global.u8 	%rs122, [%rd253+2];
	add.s16 	%rs123, %rs122, -48;
	cvt.u64.u16 	%rd260, %rs123;
	cvt.s64.s8 	%rd261, %rd260;
	mad.lo.s64 	%rd262, %rd259, 10, %rd261;
	ld.global.u8 	%rs124, [%rd253+3];
	add.s16 	%rs125, %rs124, -48;
	cvt.u64.u16 	%rd263, %rs125;
	cvt.s64.s8 	%rd264, %rd263;
	mad.lo.s64 	%rd265, %rd262, 10, %rd264;
	ld.global.u8 	%rs126, [%rd253+4];
	add.s16 	%rs127, %rs126, -48;
	cvt.u64.u16 	%rd266, %rs127;
	cvt.s64.s8 	%rd267, %rd266;
	mad.lo.s64 	%rd268, %rd265, 10, %rd267;
	ld.global.u8 	%rs128, [%rd253+5];
	add.s16 	%rs129, %rs128, -48;
	cvt.u64.u16 	%rd269, %rs129;
	cvt.s64.s8 	%rd270, %rd269;
	mad.lo.s64 	%rd271, %rd268, 10, %rd270;
	ld.global.u8 	%rs130, [%rd253+6];
	add.s16 	%rs131, %rs130, -48;
	cvt.u64.u16 	%rd272, %rs131;
	cvt.s64.s8 	%rd273, %rd272;
	mad.lo.s64 	%rd274, %rd271, 10, %rd273;
	ld.global.u8 	%rs132, [%rd253+7];
	add.s16 	%rs133, %rs132, -48;
	cvt.u64.u16 	%rd275, %rs133;
	cvt.s64.s8 	%rd276, %rd275;
	mad.lo.s64 	%rd322, %rd274, 10, %rd276;
	add.s32 	%r153, %r153, 8;
$L__BB0_31:
	and.b32  	%r32, %r150, 7;
	setp.eq.s32 	%p59, %r32, 0;
	@%p59 bra 	$L__BB0_38;
	and.b32  	%r33, %r150, 3;
	setp.lt.u32 	%p60, %r32, 4;
	@%p60 bra 	$L__BB0_34;
	cvt.u64.u32 	%rd278, %r153;
	add.s64 	%rd279, %rd311, %rd278;
	ld.global.u8 	%rs134, [%rd279];
	add.s16 	%rs135, %rs134, -48;
	cvt.u64.u16 	%rd280, %rs135;
	cvt.s64.s8 	%rd281, %rd280;
	mad.lo.s64 	%rd282, %rd322, 10, %rd281;
	ld.global.u8 	%rs136, [%rd279+1];
	add.s16 	%rs137, %rs136, -48;
	cvt.u64.u16 	%rd283, %rs137;
	cvt.s64.s8 	%rd284, %rd283;
	mad.lo.s64 	%rd285, %rd282, 10, %rd284;
	ld.global.u8 	%rs138, [%rd279+2];
	add.s16 	%rs139, %rs138, -48;
	cvt.u64.u16 	%rd286, %rs139;
	cvt.s64.s8 	%rd287, %rd286;
	mad.lo.s64 	%rd288, %rd285, 10, %rd287;
	ld.global.u8 	%rs140, [%rd279+3];
	add.s16 	%rs141, %rs140, -48;
	cvt.u64.u16 	%rd289, %rs141;
	cvt.s64.s8 	%rd290, %rd289;
	mad.lo.s64 	%rd322, %rd288, 10, %rd290;
	add.s32 	%r153, %r153, 4;
$L__BB0_34:
	setp.eq.s32 	%p61, %r33, 0;
	@%p61 bra 	$L__BB0_38;
	cvt.u64.u32 	%rd291, %r153;
	add.s64 	%rd25, %rd311, %rd291;
	ld.global.u8 	%rs142, [%rd25];
	add.s16 	%rs143, %rs142, -48;
	cvt.u64.u16 	%rd292, %rs143;
	cvt.s64.s8 	%rd293, %rd292;
	mad.lo.s64 	%rd322, %rd322, 10, %rd293;
	setp.eq.s32 	%p62, %r33, 1;
	@%p62 bra 	$L__BB0_38;
	ld.global.u8 	%rs144, [%rd25+1];
	add.s16 	%rs145, %rs144, -48;
	cvt.u64.u16 	%rd294, %rs145;
	cvt.s64.s8 	%rd295, %rd294;
	mad.lo.s64 	%rd322, %rd322, 10, %rd295;
	setp.eq.s32 	%p63, %r33, 2;
	@%p63 bra 	$L__BB0_38;
	ld.global.u8 	%rs146, [%rd25+2];
	add.s16 	%rs147, %rs146, -48;
	cvt.u64.u16 	%rd296, %rs147;
	cvt.s64.s8 	%rd297, %rd296;
	mad.lo.s64 	%rd322, %rd322, 10, %rd297;
$L__BB0_38:
	cvt.u32.u64 	%r135, %rd322;
	cvt.rn.f64.s32 	%fd23, %r135;
	bra.uni 	$L__BB0_84;
$L__BB0_39:
	setp.eq.s16 	%p18, %rs5, 0;
	mov.b32 	%r156, 0;
	@%p18 bra 	$L__BB0_42;
	mov.b32 	%r156, 0;
	mov.u64 	%rd323, %rd311;
$L__BB0_41:
	add.s32 	%r156, %r156, 1;
	add.s64 	%rd32, %rd323, 1;
	ld.global.u8 	%rs11, [%rd323+1];
	setp.eq.s16 	%p19, %rs11, 0;
	mov.u64 	%rd323, %rd32;
	@%p19 bra 	$L__BB0_42;
	bra.uni 	$L__BB0_41;
$L__BB0_42:
	setp.eq.s32 	%p20, %r148, 0;
	mov.b32 	%r159, 0;
	@%p20 bra 	$L__BB0_50;
	and.b32  	%r37, %r148, 3;
	setp.lt.u32 	%p21, %r148, 4;
	mov.b32 	%r157, 0;
	@%p21 bra 	$L__BB0_46;
	and.b32  	%r157, %r148, 2147483644;
	neg.s32 	%r162, %r157;
	add.s64 	%rd84, %rd1, %rd4;
	add.s64 	%rd324, %rd84, 3;
	mov.u64 	%rd325, %rd2;
$L__BB0_45:
	ld.global.u8 	%r109, [%rd324];
	ld.global.u8 	%r110, [%rd324+-1];
	prmt.b32 	%r111, %r110, %r109, 0x3340U;
	ld.global.u8 	%r112, [%rd324+-2];
	ld.global.u8 	%r113, [%rd324+-3];
	prmt.b32 	%r114, %r113, %r112, 0x3340U;
	prmt.b32 	%r115, %r114, %r111, 0x5410U;
	st.local.u32 	[%rd325], %r115;
	add.s32 	%r162, %r162, 4;
	add.s64 	%rd325, %rd325, 4;
	add.s64 	%rd324, %rd324, 4;
	setp.eq.s32 	%p22, %r162, 0;
	@%p22 bra 	$L__BB0_46;
	bra.uni 	$L__BB0_45;
$L__BB0_46:
	setp.eq.s32 	%p23, %r37, 0;
	mov.u32 	%r159, %r157;
	@%p23 bra 	$L__BB0_50;
	cvt.u64.u32 	%rd85, %r157;
	add.s64 	%rd33, %rd311, %rd85;
	ld.global.u8 	%rs12, [%rd33];
	add.s64 	%rd34, %rd2, %rd85;
	st.local.u8 	[%rd34], %rs12;
	add.s32 	%r159, %r157, 1;
	setp.eq.s32 	%p24, %r37, 1;
	@%p24 bra 	$L__BB0_50;
	ld.global.u8 	%rs13, [%rd33+1];
	st.local.u8 	[%rd34+1], %rs13;
	add.s32 	%r159, %r157, 2;
	setp.eq.s32 	%p25, %r37, 2;
	@%p25 bra 	$L__BB0_50;
	ld.global.u8 	%rs14, [%rd33+2];
	st.local.u8 	[%rd34+2], %rs14;
	add.s32 	%r159, %r157, 3;
$L__BB0_50:
	add.s32 	%r47, %r159, 1;
	setp.ge.u32 	%p26, %r47, %r156;
	@%p26 bra 	$L__BB0_56;
	not.b32 	%r116, %r159;
	add.s32 	%r117, %r156, %r116;
	and.b32  	%r48, %r117, 3;
	setp.eq.s32 	%p27, %r48, 0;
	mov.u32 	%r160, %r47;
	mov.u32 	%r161, %r159;
	@%p27 bra 	$L__BB0_55;
	cvt.u64.u32 	%rd86, %r159;
	add.s64 	%rd35, %rd311, %rd86;
	ld.global.u8 	%rs15, [%rd35+1];
	add.s64 	%rd36, %rd2, %rd86;
	st.local.u8 	[%rd36], %rs15;
	add.s32 	%r49, %r159, 2;
	setp.eq.s32 	%p28, %r48, 1;
	mov.u32 	%r160, %r49;
	mov.u32 	%r161, %r47;
	@%p28 bra 	$L__BB0_55;
	ld.global.u8 	%rs16, [%rd35+2];
	st.local.u8 	[%rd36+1], %rs16;
	add.s32 	%r50, %r159, 3;
	setp.eq.s32 	%p29, %r48, 2;
	mov.u32 	%r160, %r50;
	mov.u32 	%r161, %r49;
	@%p29 bra 	$L__BB0_55;
	ld.global.u8 	%rs17, [%rd35+3];
	st.local.u8 	[%rd36+2], %rs17;
	add.s32 	%r160, %r159, 4;
	mov.u32 	%r161, %r50;
$L__BB0_55:
	sub.s32 	%r118, %r156, %r159;
	add.s32 	%r119, %r118, -2;
	setp.lt.u32 	%p30, %r119, 3;
	@%p30 bra 	$L__BB0_56;
	bra.uni 	$L__BB0_92;
$L__BB0_56:
	ld.local.u8 	%rs4, [%rd2];
	setp.eq.s16 	%p32, %rs4, 0;
	mov.b32 	%r166, 0;
	@%p32 bra 	$L__BB0_59;
	mov.b32 	%r166, 0;
	mov.u64 	%rd326, %rd2;
$L__BB0_58:
	add.s32 	%r166, %r166, 1;
	add.s64 	%rd42, %rd326, 1;
	ld.local.u8 	%rs22, [%rd326+1];
	setp.ne.s16 	%p33, %rs22, 0;
	mov.u64 	%rd326, %rd42;
	@%p33 bra 	$L__BB0_58;
$L__BB0_59:
	setp.eq.s16 	%p34, %rs4, 45;
	selp.u32 	%r169, 1, 0, %p34;
	setp.le.u32 	%p35, %r166, %r169;
	mov.b64 	%rd334, 0;
	@%p35 bra 	$L__BB0_73;
	sub.s32 	%r65, %r166, %r169;
	sub.s32 	%r122, %r169, %r166;
	setp.gt.u32 	%p36, %r122, -16;
	mov.b64 	%rd334, 0;
	@%p36 bra 	$L__BB0_63;
	mov.b32 	%r168, 0;
	mov.b64 	%rd334, 0;
$L__BB0_62:
	.pragma "nounroll";
	cvt.u64.u32 	%rd96, %r169;
	add.s64 	%rd97, %rd2, %rd96;
	ld.local.u8 	%rs23, [%rd97];
	add.s16 	%rs24, %rs23, -48;
	cvt.u64.u16 	%rd98, %rs24;
	cvt.s64.s8 	%rd99, %rd98;
	mad.lo.s64 	%rd100, %rd334, 10, %rd99;
	ld.local.u8 	%rs25, [%rd97+1];
	add.s16 	%rs26, %rs25, -48;
	cvt.u64.u16 	%rd101, %rs26;
	cvt.s64.s8 	%rd102, %rd101;
	mad.lo.s64 	%rd103, %rd100, 10, %rd102;
	ld.local.u8 	%rs27, [%rd97+2];
	add.s16 	%rs28, %rs27, -48;
	cvt.u64.u16 	%rd104, %rs28;
	cvt.s64.s8 	%rd105, %rd104;
	mad.lo.s64 	%rd106, %rd103, 10, %rd105;
	ld.local.u8 	%rs29, [%rd97+3];
	add.s16 	%rs30, %rs29, -48;
	cvt.u64.u16 	%rd107, %rs30;
	cvt.s64.s8 	%rd108, %rd107;
	mad.lo.s64 	%rd109, %rd106, 10, %rd108;
	ld.local.u8 	%rs31, [%rd97+4];
	add.s16 	%rs32, %rs31, -48;
	cvt.u64.u16 	%rd110, %rs32;
	cvt.s64.s8 	%rd111, %rd110;
	mad.lo.s64 	%rd112, %rd109, 10, %rd111;
	ld.local.u8 	%rs33, [%rd97+5];
	add.s16 	%rs34, %rs33, -48;
	cvt.u64.u16 	%rd113, %rs34;
	cvt.s64.s8 	%rd114, %rd113;
	mad.lo.s64 	%rd115, %rd112, 10, %rd114;
	ld.local.u8 	%rs35, [%rd97+6];
	add.s16 	%rs36, %rs35, -48;
	cvt.u64.u16 	%rd116, %rs36;
	cvt.s64.s8 	%rd117, %rd116;
	mad.lo.s64 	%rd118, %rd115, 10, %rd117;
	ld.local.u8 	%rs37, [%rd97+7];
	add.s16 	%rs38, %rs37, -48;
	cvt.u64.u16 	%rd119, %rs38;
	cvt.s64.s8 	%rd120, %rd119;
	mad.lo.s64 	%rd121, %rd118, 10, %rd120;
	ld.local.u8 	%rs39, [%rd97+8];
	add.s16 	%rs40, %rs39, -48;
	cvt.u64.u16 	%rd122, %rs40;
	cvt.s64.s8 	%rd123, %rd122;
	mad.lo.s64 	%rd124, %rd121, 10, %rd123;
	ld.local.u8 	%rs41, [%rd97+9];
	add.s16 	%rs42, %rs41, -48;
	cvt.u64.u16 	%rd125, %rs42;
	cvt.s64.s8 	%rd126, %rd125;
	mad.lo.s64 	%rd127, %rd124, 10, %rd126;
	ld.local.u8 	%rs43, [%rd97+10];
	add.s16 	%rs44, %rs43, -48;
	cvt.u64.u16 	%rd128, %rs44;
	cvt.s64.s8 	%rd129, %rd128;
	mad.lo.s64 	%rd130, %rd127, 10, %rd129;
	ld.local.u8 	%rs45, [%rd97+11];
	add.s16 	%rs46, %rs45, -48;
	cvt.u64.u16 	%rd131, %rs46;
	cvt.s64.s8 	%rd132, %rd131;
	mad.lo.s64 	%rd133, %rd130, 10, %rd132;
	ld.local.u8 	%rs47, [%rd97+12];
	add.s16 	%rs48, %rs47, -48;
	cvt.u64.u16 	%rd134, %rs48;
	cvt.s64.s8 	%rd135, %rd134;
	mad.lo.s64 	%rd136, %rd133, 10, %rd135;
	ld.local.u8 	%rs49, [%rd97+13];
	add.s16 	%rs50, %rs49, -48;
	cvt.u64.u16 	%rd137, %rs50;
	cvt.s64.s8 	%rd138, %rd137;
	mad.lo.s64 	%rd139, %rd136, 10, %rd138;
	ld.local.u8 	%rs51, [%rd97+14];
	add.s16 	%rs52, %rs51, -48;
	cvt.u64.u16 	%rd140, %rs52;
	cvt.s64.s8 	%rd141, %rd140;
	mad.lo.s64 	%rd142, %rd139, 10, %rd141;
	ld.local.u8 	%rs53, [%rd97+15];
	add.s16 	%rs54, %rs53, -48;
	cvt.u64.u16 	%rd143, %rs54;
	cvt.s64.s8 	%rd144, %rd143;
	mad.lo.s64 	%rd334, %rd142, 10, %rd144;
	add.s32 	%r169, %r169, 16;
	add.s32 	%r168, %r168, 16;
	and.b32  	%r124, %r65, -16;
	setp.ne.s32 	%p37, %r168, %r124;
	@%p37 bra 	$L__BB0_62;
$L__BB0_63:
	and.b32  	%r125, %r65, 15;
	setp.eq.s32 	%p38, %r125, 0;
	@%p38 bra 	$L__BB0_73;
	setp.lt.u32 	%p39, %r125, 8;
	@%p39 bra 	$L__BB0_66;
	cvt.u64.u32 	%rd146, %r169;
	add.s64 	%rd147, %rd2, %rd146;
	ld.local.u8 	%rs55, [%rd147];
	add.s16 	%rs56, %rs55, -48;
	cvt.u64.u16 	%rd148, %rs56;
	cvt.s64.s8 	%rd149, %rd148;
	mad.lo.s64 	%rd150, %rd334, 10, %rd149;
	ld.local.u8 	%rs57, [%rd147+1];
	add.s16 	%rs58, %rs57, -48;
	cvt.u64.u16 	%rd151, %rs58;
	cvt.s64.s8 	%rd152, %rd151;
	mad.lo.s64 	%rd153, %rd150, 10, %rd152;
	ld.local.u8 	%rs59, [%rd147+2];
	add.s16 	%rs60, %rs59, -48;
	cvt.u64.u16 	%rd154, %rs60;
	cvt.s64.s8 	%rd155, %rd154;
	mad.lo.s64 	%rd156, %rd153, 10, %rd155;
	ld.local.u8 	%rs61, [%rd147+3];
	add.s16 	%rs62, %rs61, -48;
	cvt.u64.u16 	%rd157, %rs62;
	cvt.s64.s8 	%rd158, %rd157;
	mad.lo.s64 	%rd159, %rd156, 10, %rd158;
	ld.local.u8 	%rs63, [%rd147+4];
	add.s16 	%rs64, %rs63, -48;
	cvt.u64.u16 	%rd160, %rs64;
	cvt.s64.s8 	%rd161, %rd160;
	mad.lo.s64 	%rd162, %rd159, 10, %rd161;
	ld.local.u8 	%rs65, [%rd147+5];
	add.s16 	%rs66, %rs65, -48;
	cvt.u64.u16 	%rd163, %rs66;
	cvt.s64.s8 	%rd164, %rd163;
	mad.lo.s64 	%rd165, %rd162, 10, %rd164;
	ld.local.u8 	%rs67, [%rd147+6];
	add.s16 	%rs68, %rs67, -48;
	cvt.u64.u16 	%rd166, %rs68;
	cvt.s64.s8 	%rd167, %rd166;
	mad.lo.s64 	%rd168, %rd165, 10, %rd167;
	ld.local.u8 	%rs69, [%rd147+7];
	add.s16 	%rs70, %rs69, -48;
	cvt.u64.u16 	%rd169, %rs70;
	cvt.s64.s8 	%rd170, %rd169;
	mad.lo.s64 	%rd334, %rd168, 10, %rd170;
	add.s32 	%r169, %r169, 8;
$L__BB0_66:
	and.b32  	%r127, %r65, 7;
	setp.eq.s32 	%p40, %r127, 0;
	@%p40 bra 	$L__BB0_73;
	and.b32  	%r73, %r65, 3;
	setp.lt.u32 	%p41, %r127, 4;
	@%p41 bra 	$L__BB0_69;
	cvt.u64.u32 	%rd172, %r169;
	add.s64 	%rd173, %rd2, %rd172;
	ld.local.u8 	%rs71, [%rd173];
	add.s16 	%rs72, %rs71, -48;
	cvt.u64.u16 	%rd174, %rs72;
	cvt.s64.s8 	%rd175, %rd174;
	mad.lo.s64 	%rd176, %rd334, 10, %rd175;
	ld.local.u8 	%rs73, [%rd173+1];
	add.s16 	%rs74, %rs73, -48;
	cvt.u64.u16 	%rd177, %rs74;
	cvt.s64.s8 	%rd178, %rd177;
	mad.lo.s64 	%rd179, %rd176, 10, %rd178;
	ld.local.u8 	%rs75, [%rd173+2];
	add.s16 	%rs76, %rs75, -48;
	cvt.u64.u16 	%rd180, %rs76;
	cvt.s64.s8 	%rd181, %rd180;
	mad.lo.s64 	%rd182, %rd179, 10, %rd181;
	ld.local.u8 	%rs77, [%rd173+3];
	add.s16 	%rs78, %rs77, -48;
	cvt.u64.u16 	%rd183, %rs78;
	cvt.s64.s8 	%rd184, %rd183;
	mad.lo.s64 	%rd334, %rd182, 10, %rd184;
	add.s32 	%r169, %r169, 4;
$L__BB0_69:
	setp.eq.s32 	%p42, %r73, 0;
	@%p42 bra 	$L__BB0_73;
	cvt.u64.u32 	%rd185, %r169;
	add.s64 	%rd53, %rd2, %rd185;
	ld.local.u8 	%rs79, [%rd53];
	add.s16 	%rs80, %rs79, -48;
	cvt.u64.u16 	%rd186, %rs80;
	cvt.s64.s8 	%rd187, %rd186;
	mad.lo.s64 	%rd334, %rd334, 10, %rd187;
	setp.eq.s32 	%p43, %r73, 1;
	@%p43 bra 	$L__BB0_73;
	ld.local.u8 	%rs81, [%rd53+1];
	add.s16 	%rs82, %rs81, -48;
	cvt.u64.u16 	%rd188, %rs82;
	cvt.s64.s8 	%rd189, %rd188;
	mad.lo.s64 	%rd334, %rd334, 10, %rd189;
	setp.eq.s32 	%p44, %r73, 2;
	@%p44 bra 	$L__BB0_73;
	ld.local.u8 	%rs83, [%rd53+2];
	add.s16 	%rs84, %rs83, -48;
	cvt.u64.u16 	%rd190, %rs84;
	cvt.s64.s8 	%rd191, %rd190;
	mad.lo.s64 	%rd334, %rd334, 10, %rd191;
$L__BB0_73:
	setp.eq.s16 	%p45, %rs4, 45;
	neg.s64 	%rd192, %rd334;
	selp.b64 	%rd193, %rd192, %rd334, %p45;
	cvt.u32.u64 	%r76, %rd193;
	sub.s32 	%r77, %r156, %r148;
	setp.lt.s32 	%p46, %r77, 1;
	mov.f64 	%fd22, 0d3FF0000000000000;
	@%p46 bra 	$L__BB0_83;
	and.b32  	%r78, %r77, 3;
	sub.s32 	%r129, %r148, %r156;
	setp.gt.u32 	%p47, %r129, -4;
	mov.b64 	%rd337, 10;
	@%p47 bra 	$L__BB0_78;
	and.b32  	%r79, %r77, 2147483644;
	mov.b32 	%r172, 0;
	mov.b64 	%rd338, 1;
$L__BB0_76:
	mov.u64 	%rd58, %rd338;
	mul.lo.s64 	%rd338, %rd58, 10000;
	add.s32 	%r172, %r172, 4;
	setp.ne.s32 	%p48, %r172, %r79;
	@%p48 bra 	$L__BB0_76;
	mul.lo.s64 	%rd337, %rd58, 100000;
$L__BB0_78:
	setp.eq.s32 	%p49, %r78, 0;
	@%p49 bra 	$L__BB0_82;
	setp.eq.s32 	%p50, %r78, 1;
	@%p50 bra 	$L__BB0_81;
	setp.eq.s32 	%p51, %r78, 2;
	selp.b64 	%rd197, 10, 100, %p51;
	mul.lo.s64 	%rd338, %rd337, %rd197;
	bra.uni 	$L__BB0_82;
$L__BB0_81:
	mov.u64 	%rd338, %rd337;
$L__BB0_82:
	cvt.rn.f64.u64 	%fd22, %rd338;
$L__BB0_83:
	cvt.rn.f64.s32 	%fd19, %r76;
	div.rn.f64 	%fd23, %fd19, %fd22;
$L__BB0_84:
	setp.eq.s16 	%p64, %rs5, 0;
	cvt.s64.s32 	%rd298, %r176;
	add.s64 	%rd299, %rd3, %rd298;
	st.local.f64 	[%rd299], %fd23;
	mov.b32 	%r174, 0;
	@%p64 bra 	$L__BB0_87;
	mov.b32 	%r174, 0;
$L__BB0_86:
	add.s32 	%r174, %r174, 1;
	add.s64 	%rd66, %rd311, 1;
	ld.global.u8 	%rs148, [%rd311+1];
	setp.ne.s16 	%p65, %rs148, 0;
	mov.u64 	%rd311, %rd66;
	@%p65 bra 	$L__BB0_86;
$L__BB0_87:
	add.s32 	%r138, %r175, %r174;
	add.s32 	%r175, %r138, 1;
	add.s32 	%r176, %r176, 8;
$L__BB0_88:
	add.s32 	%r145, %r145, 1;
	setp.ne.s32 	%p67, %r145, %r92;
	@%p67 bra 	$L__BB0_3;
	add.s32 	%r142, %r176, -8;
	cvt.s64.s32 	%rd340, %r142;
$L__BB0_90:
	ld.param.u64 	%rd310, [_Z14doExtendKernelPdPcS_iiii_param_2];
	add.s64 	%rd305, %rd3, %rd340;
	ld.local.f64 	%fd21, [%rd305];
	cvta.to.global.u64 	%rd306, %rd310;
	mul.wide.s32 	%rd307, %r1, 8;
	add.s64 	%rd308, %rd306, %rd307;
	st.global.f64 	[%rd308], %fd21;
$L__BB0_91:
	ret;
$L__BB0_92:
	cvt.u64.u32 	%rd87, %r160;
	add.s64 	%rd88, %rd311, %rd87;
	ld.global.u8 	%rs18, [%rd88];
	cvt.u64.u32 	%rd89, %r161;
	add.s64 	%rd90, %rd2, %rd89;
	st.local.u8 	[%rd90], %rs18;
	ld.global.u8 	%rs19, [%rd88+1];
	add.s64 	%rd91, %rd2, %rd87;
	st.local.u8 	[%rd91], %rs19;
	ld.global.u8 	%rs20, [%rd88+2];
	st.local.u8 	[%rd91+1], %rs20;
	add.s32 	%r161, %r160, 3;
	ld.global.u8 	%rs21, [%rd88+3];
	st.local.u8 	[%rd91+2], %rs21;
	add.s32 	%r160, %r160, 4;
	setp.eq.s32 	%p31, %r160, %r156;
	@%p31 bra 	$L__BB0_56;
	bra.uni 	$L__BB0_92;

}


// ===== COMPILED SASS (sm_100) =====

	.target	sm_100

	.elftype	@"ET_EXEC"


//--------------------- .note.nv.tkinfo           --------------------------
	.section	.note.nv.tkinfo,"",@"SHT_NOTE"
	.sectionflags	@"SHF_NOTE_NV_TKINFO"
	.tkinfo
        /*0018*/ 	.word	0x00000002
        /*0030*/ 	.string	""
        /*0030*/ 	.string	"ptxas"
        /*0030*/ 	.string	"Cuda compilation tools, release 13.0, V13.0.88"
        /*0030*/ 	.string	"Build cuda_13.0.r13.0/compiler.36424714_0"
        /*0030*/ 	.string	"-arch sm_100 -m 64 "



//--------------------- .note.nv.cuinfo           --------------------------
	.section	.note.nv.cuinfo,"",@"SHT_NOTE"
	.sectionflags	@"SHF_NOTE_NV_CUINFO"
        /*0018*/ 	.short	0x0002
        /*001a*/ 	.short	0x0064
        /*001c*/ 	.short	0x0082
	.zero		2


//--------------------- .nv.info                  --------------------------
	.section	.nv.info,"",@"SHT_CUDA_INFO"
	.align	4


	//----- nvinfo : EIATTR_REGCOUNT
	.align		4
        /*0000*/ 	.byte	0x04, 0x2f
        /*0002*/ 	.short	(.L_1 - .L_0)
	.align		4
.L_0:
        /*0004*/ 	.word	index@(_Z14doExtendKernelPdPcS_iiii)
        /*0008*/ 	.word	0x00000020


	//----- nvinfo : EIATTR_FRAME_SIZE
	.align		4
.L_1:
        /*000c*/ 	.byte	0x04, 0x11
        /*000e*/ 	.short	(.L_3 - .L_2)
	.align		4
.L_2:
        /*0010*/ 	.word	index@($__internal_0_$__cuda_sm20_div_rn_f64_full)
        /*0014*/ 	.word	0x00001020


	//----- nvinfo : EIATTR_FRAME_SIZE
	.align		4
.L_3:
        /*0018*/ 	.byte	0x04, 0x11
        /*001a*/ 	.short	(.L_5 - .L_4)
	.align		4
.L_4:
        /*001c*/ 	.word	index@(_Z14doExtendKernelPdPcS_iiii)
        /*0020*/ 	.word	0x00001020


	//----- nvinfo : EIATTR_MIN_STACK_SIZE
	.align		4
.L_5:
        /*0024*/ 	.byte	0x04, 0x12
        /*0026*/ 	.short	(.L_7 - .L_6)
	.align		4
.L_6:
        /*0028*/ 	.word	index@(_Z14doExtendKernelPdPcS_iiii)
        /*002c*/ 	.word	0x00001020
.L_7:


//--------------------- .nv.compat                --------------------------
	.section	.nv.compat,"",@"SHT_CUDA_COMPAT_INFO"
	.align	4
        /*0000*/ 	.byte	0x02, 0x09, 0x00, 0x00, 0x02, 0x02, 0x01, 0x00, 0x02, 0x05, 0x05, 0x00, 0x03, 0x07, 0x01, 0x01
        /*0010*/ 	.byte	0x02, 0x03, 0x00, 0x00, 0x02, 0x06, 0x01, 0x00, 0x04, 0x0b, 0x08, 0x00, 0x01, 0x00, 0x00, 0x00
        /*0020*/ 	.byte	0x00, 0x00, 0x00, 0x00


//--------------------- .nv.info._Z14doExtendKernelPdPcS_iiii --------------------------
	.section	.nv.info._Z14doExtendKernelPdPcS_iiii,"",@"SHT_CUDA_INFO"
	.sectionflags	@""
	.align	4


	//----- nvinfo : EIATTR_CUDA_API_VERSION
	.align		4
        /*0000*/ 	.byte	0x04, 0x37
        /*0002*/ 	.short	(.L_9 - .L_8)
.L_8:
        /*0004*/ 	.word	0x00000082


	//----- nvinfo : EIATTR_KPARAM_INFO
	.align		4
.L_9:
        /*0008*/ 	.byte	0x04, 0x17
        /*000a*/ 	.short	(.L_11 - .L_10)
.L_10:
        /*000c*/ 	.word	0x00000000
        /*0010*/ 	.short	0x0006
        /*0012*/ 	.short	0x0024
        /*0014*/ 	.byte	0x00, 0xf0, 0x11, 0x00


	//----- nvinfo : EIATTR_KPARAM_INFO
	.align		4
.L_11:
        /*0018*/ 	.byte	0x04, 0x17
        /*001a*/ 	.short	(.L_13 - .L_12)
.L_12:
        /*001c*/ 	.word	0x00000000
        /*0020*/ 	.short	0x0005
        /*0022*/ 	.short	0x0020
        /*0024*/ 	.byte	0x00, 0xf0, 0x11, 0x00


	//----- nvinfo : EIATTR_KPARAM_INFO
	.align		4
.L_13:
        /*0028*/ 	.byte	0x04, 0x17
        /*002a*/ 	.short	(.L_15 - .L_14)
.L_14:
        /*002c*/ 	.word	0x00000000
        /*0030*/ 	.short	0x0004
        /*0032*/ 	.short	0x001c
        /*0034*/ 	.byte	0x00, 0xf0, 0x11, 0x00


	//----- nvinfo : EIATTR_KPARAM_INFO
	.align		4
.L_15:
        /*0038*/ 	.byte	0x04, 0x17
        /*003a*/ 	.short	(.L_17 - .L_16)
.L_16:
        /*003c*/ 	.word	0x00000000
        /*0040*/ 	.short	0x0003
        /*0042*/ 	.short	0x0018
        /*0044*/ 	.byte	0x00, 0xf0, 0x11, 0x00


	//----- nvinfo : EIATTR_KPARAM_INFO
	.align		4
.L_17:
        /*0048*/ 	.byte	0x04, 0x17
        /*004a*/ 	.short	(.L_19 - .L_18)
.L_18:
        /*004c*/ 	.word	0x00000000
        /*0050*/ 	.short	0x0002
        /*0052*/ 	.short	0x0010
        /*0054*/ 	.byte	0x00, 0xf5, 0x21, 0x00


	//----- nvinfo : EIATTR_KPARAM_INFO
	.align		4
.L_19:
        /*0058*/ 	.byte	0x04, 0x17
        /*005a*/ 	.short	(.L_21 - .L_20)
.L_20:
        /*005c*/ 	.word	0x00000000
        /*0060*/ 	.short	0x0001
        /*0062*/ 	.short	0x0008
        /*0064*/ 	.byte	0x00, 0xf5, 0x21, 0x00


	//----- nvinfo : EIATTR_KPARAM_INFO
	.align		4
.L_21:
        /*0068*/ 	.byte	0x04, 0x17
        /*006a*/ 	.short	(.L_23 - .L_22)
.L_22:
        /*006c*/ 	.word	0x00000000
        /*0070*/ 	.short	0x0000
        /*0072*/ 	.short	0x0000
        /*0074*/ 	.byte	0x00, 0xf5, 0x21, 0x00


	//----- nvinfo : EIATTR_SPARSE_MMA_MASK
	.align		4
.L_23:
        /*0078*/ 	.byte	0x03, 0x50
        /*007a*/ 	.short	0x0000


	//----- nvinfo : EIATTR_MAXREG_COUNT
	.align		4
        /*007c*/ 	.byte	0x03, 0x1b
        /*007e*/ 	.short	0x00ff


	//----- nvinfo : EIATTR_MERCURY_ISA_VERSION
	.align		4
        /*0080*/ 	.byte	0x03, 0x5f
        /*0082*/ 	.short	0x0101


	//----- nvinfo : EIATTR_VRC_CTA_INIT_COUNT
	.align		4
        /*0084*/ 	.byte	0x02, 0x4a
	.zero		1
	.zero		1


	//----- nvinfo : EIATTR_EXIT_INSTR_OFFSETS
	.align		4
        /*0088*/ 	.byte	0x04, 0x1c
        /*008a*/ 	.short	(.L_25 - .L_24)


	//   ....[0]....
.L_24:
        /*008c*/ 	.word	0x00000080


	//   ....[1]....
        /*0090*/ 	.word	0x00003ea0


	//----- nvinfo : EIATTR_INDIRECT_BRANCH_TARGETS
	.align		4
.L_25:
        /*0094*/ 	.byte	0x04, 0x34
        /*0096*/ 	.short	(.L_27 - .L_26)


	//   ....[0]....
.L_26:
        /*0098*/ 	.word	.L_x_66@srel
        /*009c*/ 	.short	0x0
        /*009e*/ 	.short	0x0
        /*00a0*/ 	.word	0x3
        /*00a4*/ 	.word	.L_x_53@srel
        /*00a8*/ 	.word	.L_x_68@srel
        /*00ac*/ 	.word	.L_x_69@srel


	//----- nvinfo : EIATTR_CRS_STACK_SIZE
	.align		4
.L_27:
        /*00b0*/ 	.byte	0x04, 0x1e
        /*00b2*/ 	.short	(.L_29 - .L_28)
.L_28:
        /*00b4*/ 	.word	0x00000000


	//----- nvinfo : EIATTR_CBANK_PARAM_SIZE
	.align		4
.L_29:
        /*00b8*/ 	.byte	0x03, 0x19
        /*00ba*/ 	.short	0x0028


	//----- nvinfo : EIATTR_PARAM_CBANK
	.align		4
        /*00bc*/ 	.byte	0x04, 0x0a
        /*00be*/ 	.short	(.L_31 - .L_30)
	.align		4
.L_30:
        /*00c0*/ 	.word	index@(.nv.constant0._Z14doExtendKernelPdPcS_iiii)
        /*00c4*/ 	.short	0x0380
        /*00c6*/ 	.short	0x0028


	//----- nvinfo : EIATTR_SW_WAR
	.align		4
.L_31:
        /*00c8*/ 	.byte	0x04, 0x36
        /*00ca*/ 	.short	(.L_33 - .L_32)
.L_32:
        /*00cc*/ 	.word	0x00000008
.L_33:


//--------------------- .nv.callgraph             --------------------------
	.section	.nv.callgraph,"",@"SHT_CUDA_CALLGRAPH"
	.align	4
	.sectionentsize	8
	.align		4
        /*0000*/ 	.word	0x00000000
	.align		4
        /*0004*/ 	.word	0xffffffff
	.align		4
        /*0008*/ 	.word	0x00000000
	.align		4
        /*000c*/ 	.word	0xfffffffe
	.align		4
        /*0010*/ 	.word	0x00000000
	.align		4
        /*0014*/ 	.word	0xfffffffd
	.align		4
        /*0018*/ 	.word	0x00000000
	.align		4
        /*001c*/ 	.word	0xfffffffc


//--------------------- .nv.constant2._Z14doExtendKernelPdPcS_iiii --------------------------
	.section	.nv.constant2._Z14doExtendKernelPdPcS_iiii,"a",@progbits
	.sectionflags	@""
	.align	4
.nv.constant2._Z14doExtendKernelPdPcS_iiii:
        /*0000*/ 	.byte	0x20, 0x39, 0x00, 0x00, 0x00, 0x39, 0x00, 0x00, 0x90, 0x38, 0x00, 0x00


//--------------------- .text._Z14doExtendKernelPdPcS_iiii --------------------------
	.section	.text._Z14doExtendKernelPdPcS_iiii,"ax",@progbits
	.align	128
        .global         _Z14doExtendKernelPdPcS_iiii
        .type           _Z14doExtendKernelPdPcS_iiii,@function
        .size           _Z14doExtendKernelPdPcS_iiii,(.L_x_70 - _Z14doExtendKernelPdPcS_iiii)
        .other          _Z14doExtendKernelPdPcS_iiii,@"STO_CUDA_ENTRY STV_DEFAULT"
_Z14doExtendKernelPdPcS_iiii:
.text._Z14doExtendKernelPdPcS_iiii:
[----:B------:R-:W0:Y:S01]  /*0000*/  LDC R1, c[0x0][0x37c] ;  /* 0x0000df00ff017b82 */ /* 0x000e220000000800 */
[----:B------:R-:W1:Y:S07]  /*0010*/  S2R R0, SR_TID.X ;  /* 0x0000000000007919 */ /* 0x000e6e0000002100 */
[----:B------:R-:W1:Y:S01]  /*0020*/  S2UR UR4, SR_CTAID.X ;  /* 0x00000000000479c3 */ /* 0x000e620000002500 */
[----:B------:R-:W2:Y:S01]  /*0030*/  LDCU UR5, c[0x0][0x398] ;  /* 0x00007300ff0577ac */ /* 0x000ea20008000800 */
[----:B0-----:R-:W-:-:S06]  /*0040*/  VIADD R1, R1, 0xffffefe0 ;  /* 0xffffefe001017836 */ /* 0x001fcc0000000000 */
[----:B------:R-:W1:Y:S02]  /*0050*/  LDC R5, c[0x0][0x360] ;  /* 0x0000d800ff057b82 */ /* 0x000e640000000800 */
[----:B-1----:R-:W-:-:S05]  /*0060*/  IMAD R5, R5, UR4, R0 ;  /* 0x0000000405057c24 */ /* 0x002fca000f8e0200 */
[----:B--2---:R-:W-:-:S13]  /*0070*/  ISETP.GE.AND P0, PT, R5, UR5, PT ;  /* 0x0000000505007c0c */ /* 0x004fda000bf06270 */
[----:B------:R-:W-:Y:S05]  /*0080*/  @P0 EXIT ;  /* 0x000000000000094d */ /* 0x000fea0003800000 */
[----:B------:R-:W0:Y:S01]  /*0090*/  LDCU UR4, c[0x0][0x3a0] ;  /* 0x00007400ff0477ac */ /* 0x000e220008000800 */
[----:B------:R-:W-:Y:S01]  /*00a0*/  IMAD.MOV.U32 R0, RZ, RZ, -0x8 ;  /* 0xfffffff8ff007424 */ /* 0x000fe200078e00ff */
[----:B------:R-:W1:Y:S01]  /*00b0*/  LDCU.64 UR14, c[0x0][0x358] ;  /* 0x00006b00ff0e77ac */ /* 0x000e620008000a00 */
[----:B0-----:R-:W-:-:S09]  /*00c0*/  UISETP.GE.AND UP0, UPT, UR4, 0x1, UPT ;  /* 0x000000010400788c */ /* 0x001fd2000bf06270 */
[----:B-1----:R-:W-:Y:S05]  /*00d0*/  BRA.U !UP0, `(.L_x_0) ;  /* 0x0000003d085c7547 */ /* 0x002fea000b800000 */
[----:B------:R-:W-:Y:S01]  /*00e0*/  IMAD.MOV.U32 R0, RZ, RZ, RZ ;  /* 0x000000ffff007224 */ /* 0x000fe200078e00ff */
[----:B------:R-:W-:Y:S01]  /*00f0*/  UMOV UR4, URZ ;  /* 0x000000ff00047c82 */ /* 0x000fe20008000000 */
[----:B------:R-:W-:Y:S01]  /*0100*/  UMOV UR5, URZ ;  /* 0x000000ff00057c82 */ /* 0x000fe20008000000 */
[----:B------:R-:W-:-:S05]  /*0110*/  UMOV UR6, URZ ;  /* 0x000000ff00067c82 */ /* 0x000fca0008000000 */
.L_x_59:
[----:B0-----:R-:W0:Y:S01]  /*0120*/  LDCU.64 UR12, c[0x0][0x388] ;  /* 0x00007100ff0c77ac */ /* 0x001e220008000a00 */
[----:B------:R-:W-:Y:S01]  /*0130*/  USHF.R.S32.HI UR9, URZ, 0x1f, UR6 ;  /* 0x0000001fff097899 */ /* 0x000fe20008011406 */
[----:B-1----:R-:W1:Y:S01]  /*0140*/  LDCU UR7, c[0x0][0x3a0] ;  /* 0x00007400ff0777ac */ /* 0x002e620008000800 */
[----:B0-----:R-:W-:-:S04]  /*0150*/  UIADD3 UR10, UP0, UPT, UR6, UR12, URZ ;  /* 0x0000000c060a7290 */ /* 0x001fc8000ff1e0ff */
[----:B------:R-:W-:Y:S02]  /*0160*/  UIADD3.X UR11, UPT, UPT, UR9, UR13, URZ, UP0, !UPT ;  /* 0x0000000d090b7290 */ /* 0x000fe400087fe4ff */
[----:B--23--:R-:W-:-:S04]  /*0170*/  IMAD.U32 R8, RZ, RZ, UR10 ;  /* 0x0000000aff087e24 */ /* 0x00cfc8000f8e00ff */
[----:B------:R-:W-:-:S05]  /*0180*/  IMAD.U32 R9, RZ, RZ, UR11 ;  /* 0x0000000bff097e24 */ /* 0x000fca000f8e00ff */
[----:B------:R-:W2:Y:S01]  /*0190*/  LDG.E.U8 R25, desc[UR14][R8.64] ;  /* 0x0000000e08197981 */ /* 0x000ea2000c1e1100 */
[----:B------:R-:W-:-:S04]  /*01a0*/  UIADD3 UR5, UPT, UPT, UR5, 0x1, URZ ;  /* 0x0000000105057890 */ /* 0x000fc8000fffe0ff */
[----:B-1----:R-:W-:Y:S01]  /*01b0*/  UISETP.NE.AND UP0, UPT, UR5, UR7, UPT ;  /* 0x000000070500728c */ /* 0x002fe2000bf05270 */
[----:B--2---:R-:W-:-:S13]  /*01c0*/  ISETP.GT.AND P0, PT, R25, 0x2c, PT ;  /* 0x0000002c1900780c */ /* 0x004fda0003f04270 */
[----:B------:R-:W-:Y:S05]  /*01d0*/  @P0 BRA `(.L_x_1) ;  /* 0x0000000000500947 */ /* 0x000fea0003800000 */
[----:B------:R-:W-:-:S13]  /*01e0*/  ISETP.NE.AND P0, PT, R25, 0x2a, PT ;  /* 0x0000002a1900780c */ /* 0x000fda0003f05270 */
[----:B------:R-:W-:Y:S05]  /*01f0*/  @!P0 BRA `(.L_x_2) ;  /* 0x0000000000288947 */ /* 0x000fea0003800000 */
[----:B------:R-:W-:-:S13]  /*0200*/  ISETP.NE.AND P0, PT, R25, 0x2b, PT ;  /* 0x0000002b1900780c */ /* 0x000fda0003f05270 */
[----:B------:R-:W-:Y:S05]  /*0210*/  @P0 BRA `(.L_x_3) ;  /* 0x0000000000500947 */ /* 0x000fea0003800000 */
[----:B------:R-:W-:-:S04]  /*0220*/  VIADD R0, R0, 0xfffffff8 ;  /* 0xfffffff800007836 */ /* 0x000fc80000000000 */
[----:B------:R-:W-:-:S05]  /*0230*/  IMAD.IADD R7, R1, 0x1, R0 ;  /* 0x0000000101077824 */ /* 0x000fca00078e0200 */
[----:B------:R-:W2:Y:S04]  /*0240*/  LDL.64 R8, [R7+0x20] ;  /* 0x0000200007087983 */ /* 0x000ea80000100a00 */
[----:B------:R-:W2:Y:S01]  /*0250*/  LDL.64 R10, [R7+0x18] ;  /* 0x00001800070a7983 */ /* 0x000ea20000100a00 */
[----:B------:R-:W-:Y:S01]  /*0260*/  UIADD3 UR6, UPT, UPT, UR6, 0x2, URZ ;  /* 0x0000000206067890 */ /* 0x000fe2000fffe0ff */
[----:B--2---:R-:W-:-:S07]  /*0270*/  DADD R8, R8, R10 ;  /* 0x0000000008087229 */ /* 0x004fce000000000a */
[----:B------:R3:W-:Y:S01]  /*0280*/  STL.64 [R7+0x18], R8 ;  /* 0x0000180807007387 */ /* 0x0007e20000100a00 */
[----:B------:R-:W-:Y:S05]  /*0290*/  BRA `(.L_x_4) ;  /* 0x0000003800e47947 */ /* 0x000fea0003800000 */
.L_x_2:
[----:B------:R-:W-:-:S05]  /*02a0*/  VIADD R0, R0, 0xfffffff8 ;  /* 0xfffffff800007836 */ /* 0x000fca0000000000 */
[----:B------:R-:W-:-:S05]  /*02b0*/  IADD3 R7, PT, PT, R1, R0, RZ ;  /* 0x0000000001077210 */ /* 0x000fca0007ffe0ff */
[----:B------:R-:W2:Y:S04]  /*02c0*/  LDL.64 R8, [R7+0x20] ;  /* 0x0000200007087983 */ /* 0x000ea80000100a00 */
[----:B------:R-:W2:Y:S01]  /*02d0*/  LDL.64 R10, [R7+0x18] ;  /* 0x00001800070a7983 */ /* 0x000ea20000100a00 */
[----:B------:R-:W-:Y:S01]  /*02e0*/  UIADD3 UR6, UPT, UPT, UR6, 0x2, URZ ;  /* 0x0000000206067890 */ /* 0x000fe2000fffe0ff */
[----:B--2---:R-:W-:-:S07]  /*02f0*/  DMUL R8, R8, R10 ;  /* 0x0000000a08087228 */ /* 0x004fce0000000000 */
[----:B------:R2:W-:Y:S01]  /*0300*/  STL.64 [R7+0x18], R8 ;  /* 0x0000180807007387 */ /* 0x0005e20000100a00 */
[----:B------:R-:W-:Y:S05]  /*0310*/  BRA `(.L_x_4) ;  /* 0x0000003800c47947 */ /* 0x000fea0003800000 */
.L_x_1:
[----:B------:R-:W-:-:S13]  /*0320*/  ISETP.NE.AND P0, PT, R25, 0x2d, PT ;  /* 0x0000002d1900780c */ /* 0x000fda0003f05270 */
[----:B------:R-:W-:Y:S05]  /*0330*/  @!P0 BRA `(.L_x_5) ;  /* 0x0000003800a08947 */ /* 0x000fea0003800000 */
[----:B------:R-:W-:-:S13]  /*0340*/  ISETP.NE.AND P0, PT, R25, 0x2f, PT ;  /* 0x0000002f1900780c */ /* 0x000fda0003f05270 */
[----:B------:R-:W-:Y:S05]  /*0350*/  @!P0 BRA `(.L_x_6) ;  /* 0x0000003800208947 */ /* 0x000fea0003800000 */
.L_x_3:
[C---:B------:R-:W-:Y:S01]  /*0360*/  VIADD R7, R25.reuse, 0xffffff9f ;  /* 0xffffff9f19077836 */ /* 0x040fe20000000000 */
[C---:B------:R-:W-:Y:S01]  /*0370*/  ISETP.NE.AND P0, PT, R25.reuse, 0x5f, PT ;  /* 0x0000005f1900780c */ /* 0x040fe20003f05270 */
[----:B------:R-:W-:-:S03]  /*0380*/  VIADD R8, R25, 0xffffffbf ;  /* 0xffffffbf19087836 */ /* 0x000fc60000000000 */
[----:B------:R-:W-:Y:S02]  /*0390*/  LOP3.LUT R7, R7, 0xff, RZ, 0xc0, !PT ;  /* 0x000000ff07077812 */ /* 0x000fe400078ec0ff */
[----:B------:R-:W-:Y:S02]  /*03a0*/  LOP3.LUT R8, R8, 0xff, RZ, 0xc0, !PT ;  /* 0x000000ff08087812 */ /* 0x000fe400078ec0ff */
[----:B------:R-:W-:Y:S02]  /*03b0*/  ISETP.GE.U32.AND P1, PT, R7, 0x1a, PT ;  /* 0x0000001a0700780c */ /* 0x000fe40003f26070 */
[----:B------:R-:W-:-:S13]  /*03c0*/  ISETP.GT.U32.AND P0, PT, R8, 0x19, P0 ;  /* 0x000000190800780c */ /* 0x000fda0000704070 */
[----:B------:R-:W-:Y:S05]  /*03d0*/  @P0 BRA P1, `(.L_x_7) ;  /* 0x0000000000580947 */ /* 0x000fea0000800000 */
[----:B------:R-:W0:Y:S08]  /*03e0*/  LDC R10, c[0x0][0x39c] ;  /* 0x0000e700ff0a7b82 */ /* 0x000e300000000800 */
[----:B------:R-:W1:Y:S01]  /*03f0*/  LDC.64 R8, c[0x0][0x380] ;  /* 0x0000e000ff087b82 */ /* 0x000e620000000a00 */
[----:B0-----:R-:W-:-:S04]  /*0400*/  IMAD R7, R5, R10, UR4 ;  /* 0x0000000405077e24 */ /* 0x001fc8000f8e020a */
[----:B-1----:R-:W-:-:S06]  /*0410*/  IMAD.WIDE R8, R7, 0x8, R8 ;  /* 0x0000000807087825 */ /* 0x002fcc00078e0208 */
[----:B------:R-:W2:Y:S01]  /*0420*/  LDG.E.64 R8, desc[UR14][R8.64] ;  /* 0x0000000e08087981 */ /* 0x000ea2000c1e1b00 */
[----:B------:R-:W-:Y:S01]  /*0430*/  IMAD.IADD R7, R1, 0x1, R0 ;  /* 0x0000000101077824 */ /* 0x000fe200078e0200 */
[----:B------:R-:W-:-:S04]  /*0440*/  UMOV UR7, URZ ;  /* 0x000000ff00077c82 */ /* 0x000fc80008000000 */
[----:B--2---:R0:W-:Y:S02]  /*0450*/  STL.64 [R7+0x20], R8 ;  /* 0x0000200807007387 */ /* 0x0041e40000100a00 */
.L_x_8:
[----:B0-----:R-:W-:Y:S02]  /*0460*/  IMAD.U32 R8, RZ, RZ, UR10 ;  /* 0x0000000aff087e24 */ /* 0x001fe4000f8e00ff */
[----:B------:R-:W-:-:S05]  /*0470*/  IMAD.U32 R9, RZ, RZ, UR11 ;  /* 0x0000000bff097e24 */ /* 0x000fca000f8e00ff */
[----:B------:R-:W2:Y:S01]  /*0480*/  LDG.E.U8 R8, desc[UR14][R8.64+0x1] ;  /* 0x0000010e08087981 */ /* 0x000ea2000c1e1100 */
[----:B------:R-:W-:Y:S02]  /*0490*/  UIADD3 UR8, UP1, UPT, UR10, 0x1, URZ ;  /* 0x000000010a087890 */ /* 0x000fe4000ff3e0ff */
[----:B------:R-:W-:Y:S02]  /*04a0*/  UIADD3 UR7, UPT, UPT, UR7, 0x1, URZ ;  /* 0x0000000107077890 */ /* 0x000fe4000fffe0ff */
[----:B------:R-:W-:-:S03]  /*04b0*/  UIADD3.X UR9, UPT, UPT, URZ, UR11, URZ, UP1, !UPT ;  /* 0x0000000bff097290 */ /* 0x000fc60008ffe4ff */
[----:B------:R-:W-:-:S04]  /*04c0*/  UMOV UR10, UR8 ;  /* 0x00000008000a7c82 */ /* 0x000fc80008000000 */
[----:B------:R-:W-:Y:S01]  /*04d0*/  UMOV UR11, UR9 ;  /* 0x00000009000b7c82 */ /* 0x000fe20008000000 */
[----:B--2---:R-:W-:-:S13]  /*04e0*/  ISETP.NE.AND P0, PT, R8, RZ, PT ;  /* 0x000000ff0800720c */ /* 0x004fda0003f05270 */
[----:B------:R-:W-:Y:S05]  /*04f0*/  @P0 BRA `(.L_x_8) ;  /* 0xfffffffc00d80947 */ /* 0x000fea000383ffff */
[----:B------:R-:W-:Y:S01]  /*0500*/  VIADD R0, R0, 0x8 ;  /* 0x0000000800007836 */ /* 0x000fe20000000000 */
[----:B------:R-:W-:Y:S02]  /*0510*/  UIADD3 UR6, UPT, UPT, UR6, 0x1, UR7 ;  /* 0x0000000106067890 */ /* 0x000fe4000fffe007 */
[----:B------:R-:W-:Y:S01]  /*0520*/  UIADD3 UR4, UPT, UPT, UR4, 0x1, URZ ;  /* 0x0000000104047890 */ /* 0x000fe2000fffe0ff */
[----:B------:R-:W-:Y:S11]  /*0530*/  BRA `(.L_x_4) ;  /* 0x00000038003c7947 */ /* 0x000ff60003800000 */
.L_x_7:
[----:B------:R-:W-:Y:S01]  /*0540*/  ISETP.NE.AND P0, PT, R25, RZ, PT ;  /* 0x000000ff1900720c */ /* 0x000fe20003f05270 */
[----:B------:R-:W-:-:S12]  /*0550*/  IMAD.MOV.U32 R11, RZ, RZ, -0x1 ;  /* 0xffffffffff0b7424 */ /* 0x000fd800078e00ff */
[----:B------:R-:W-:Y:S05]  /*0560*/  @!P0 BRA `(.L_x_9) ;  /* 0x0000000000448947 */ /* 0x000fea0003800000 */
[----:B------:R-:W-:Y:S01]  /*0570*/  PRMT R7, R25, 0x7610, R7 ;  /* 0x0000761019077816 */ /* 0x000fe20000000007 */
[----:B------:R-:W-:Y:S01]  /*0580*/  IMAD.U32 R12, RZ, RZ, UR10 ;  /* 0x0000000aff0c7e24 */ /* 0x000fe2000f8e00ff */
[----:B------:R-:W-:Y:S01]  /*0590*/  UMOV UR7, UR10 ;  /* 0x0000000a00077c82 */ /* 0x000fe20008000000 */
[----:B------:R-:W-:-:S05]  /*05a0*/  UMOV UR8, UR11 ;  /* 0x0000000b00087c82 */ /* 0x000fca0008000000 */
.L_x_10:
[----:B------:R-:W-:Y:S01]  /*05b0*/  MOV R8, UR7 ;  /* 0x0000000700087c02 */ /* 0x000fe20008000f00 */
[----:B------:R-:W-:Y:S01]  /*05c0*/  IMAD.U32 R9, RZ, RZ, UR8 ;  /* 0x00000008ff097e24 */ /* 0x000fe2000f8e00ff */
[----:B------:R-:W-:-:S04]  /*05d0*/  PRMT R10, R7, 0x9910, RZ ;  /* 0x00009910070a7816 */ /* 0x000fc800000000ff */
[----:B------:R-:W2:Y:S01]  /*05e0*/  LDG.E.U8 R7, desc[UR14][R8.64+0x1] ;  /* 0x0000010e08077981 */ /* 0x000ea2000c1e1100 */
[----:B------:R-:W-:Y:S01]  /*05f0*/  VIADD R11, R12, -UR10 ;  /* 0x8000000a0c0b7c36 */ /* 0x000fe20008000000 */
[----:B------:R-:W-:Y:S01]  /*0600*/  ISETP.NE.AND P0, PT, R10, 0x2e, PT ;  /* 0x0000002e0a00780c */ /* 0x000fe20003f05270 */
[----:B------:R-:W-:Y:S01]  /*0610*/  UIADD3 UR7, UP1, UPT, UR7, 0x1, URZ ;  /* 0x0000000107077890 */ /* 0x000fe2000ff3e0ff */
[----:B------:R-:W-:Y:S02]  /*0620*/  VIADD R12, R12, 0x1 ;  /* 0x000000010c0c7836 */ /* 0x000fe40000000000 */
[----:B------:R-:W-:Y:S01]  /*0630*/  SEL R11, R11, 0xffffffff, !P0 ;  /* 0xffffffff0b0b7807 */ /* 0x000fe20004000000 */
[----:B------:R-:W-:-:S03]  /*0640*/  UIADD3.X UR8, UPT, UPT, URZ, UR8, URZ, UP1, !UPT ;  /* 0x00000008ff087290 */ /* 0x000fc60008ffe4ff */
[----:B------:R-:W-:Y:S02]  /*0650*/  ISETP.NE.AND P0, PT, R11, -0x1, PT ;  /* 0xffffffff0b00780c */ /* 0x000fe40003f05270 */
[----:B--2---:R-:W-:-:S13]  /*0660*/  ISETP.NE.AND P1, PT, R7, RZ, PT ;  /* 0x000000ff0700720c */ /* 0x004fda0003f25270 */
[----:B------:R-:W-:Y:S05]  /*0670*/  @!P0 BRA P1, `(.L_x_10) ;  /* 0xfffffffc00cc8947 */ /* 0x000fea000083ffff */
.L_x_9:
[----:B------:R-:W-:-:S13]  /*0680*/  ISETP.GT.AND P0, PT, R11, -0x1, PT ;  /* 0xffffffff0b00780c */ /* 0x000fda0003f04270 */
[----:B------:R-:W-:Y:S05]  /*0690*/  @P0 BRA `(.L_x_11) ;  /* 0x0000000c00800947 */ /* 0x000fea0003800000 */
[----:B------:R-:W-:Y:S01]  /*06a0*/  ISETP.NE.AND P0, PT, R25, RZ, PT ;  /* 0x000000ff1900720c */ /* 0x000fe20003f05270 */
[----:B------:R-:W-:-:S12]  /*06b0*/  IMAD.MOV.U32 R7, RZ, RZ, RZ ;  /* 0x000000ffff077224 */ /* 0x000fd800078e00ff */
[----:B------:R-:W-:Y:S05]  /*06c0*/  @!P0 BRA `(.L_x_12) ;  /* 0x00000000002c8947 */ /* 0x000fea0003800000 */
[----:B------:R-:W-:Y:S01]  /*06d0*/  IMAD.MOV.U32 R7, RZ, RZ, RZ ;  /* 0x000000ffff077224 */ /* 0x000fe200078e00ff */
[----:B------:R-:W-:Y:S01]  /*06e0*/  UMOV UR7, UR10 ;  /* 0x0000000a00077c82 */ /* 0x000fe20008000000 */
[----:B------:R-:W-:-:S05]  /*06f0*/  UMOV UR8, UR11 ;  /* 0x0000000b00087c82 */ /* 0x000fca0008000000 */
.L_x_13:
[----:B------:R-:W-:Y:S02]  /*0700*/  IMAD.U32 R8, RZ, RZ, UR7 ;  /* 0x00000007ff087e24 */ /* 0x000fe4000f8e00ff */
[----:B------:R-:W-:-:S05]  /*0710*/  IMAD.U32 R9, RZ, RZ, UR8 ;  /* 0x00000008ff097e24 */ /* 0x000fca000f8e00ff */
[----:B------:R-:W2:Y:S01]  /*0720*/  LDG.E.U8 R8, desc[UR14][R8.64+0x1] ;  /* 0x0000010e08087981 */ /* 0x000ea2000c1e1100 */
[----:B------:R-:W-:Y:S01]  /*0730*/  UIADD3 UR7, UP1, UPT, UR7, 0x1, URZ ;  /* 0x0000000107077890 */ /* 0x000fe2000ff3e0ff */
[----:B------:R-:W-:-:S03]  /*0740*/  VIADD R7, R7, 0x1 ;  /* 0x0000000107077836 */ /* 0x000fc60000000000 */
[----:B------:R-:W-:Y:S01]  /*0750*/  UIADD3.X UR8, UPT, UPT, URZ, UR8, URZ, UP1, !UPT ;  /* 0x00000008ff087290 */ /* 0x000fe20008ffe4ff */
[----:B--2---:R-:W-:-:S13]  /*0760*/  ISETP.NE.AND P0, PT, R8, RZ, PT ;  /* 0x000000ff0800720c */ /* 0x004fda0003f05270 */
[----:B------:R-:W-:Y:S05]  /*0770*/  @P0 BRA `(.L_x_13) ;  /* 0xfffffffc00e00947 */ /* 0x000fea000383ffff */
.L_x_12:
[----:B------:R-:W-:Y:S01]  /*0780*/  ISETP.NE.AND P0, PT, R7, RZ, PT ;  /* 0x000000ff0700720c */ /* 0x000fe20003f05270 */
[----:B------:R-:W-:-:S12]  /*0790*/  HFMA2 R10, -RZ, RZ, 0, 0 ;  /* 0x00000000ff0a7431 */ /* 0x000fd800000001ff */
[----:B------:R-:W-:Y:S05]  /*07a0*/  @!P0 BRA `(.L_x_14) ;  /* 0x0000000c00348947 */ /* 0x000fea0003800000 */
[----:B------:R-:W-:Y:S02]  /*07b0*/  ISETP.GE.U32.AND P0, PT, R7, 0x10, PT ;  /* 0x000000100700780c */ /* 0x000fe40003f06070 */
[----:B------:R-:W-:-:S11]  /*07c0*/  CS2R R10, SRZ ;  /* 0x00000000000a7805 */ /* 0x000fd6000001ff00 */
[----:B------:R-:W-:Y:S05]  /*07d0*/  @!P0 BRA `(.L_x_15) ;  /* 0x00000004008c8947 */ /* 0x000fea0003800000 */
[----:B------:R-:W-:Y:S01]  /*07e0*/  IMAD.MOV.U32 R10, RZ, RZ, RZ ;  /* 0x000000ffff0a7224 */ /* 0x000fe200078e00ff */
[----:B------:R-:W-:-:S06]  /*07f0*/  UMOV UR7, URZ ;  /* 0x000000ff00077c82 */ /* 0x000fcc0008000000 */
.L_x_16:
[----:B------:R-:W-:-:S04]  /*0800*/  UIADD3 UR8, UP1, UPT, UR7, UR10, URZ ;  /* 0x0000000a07087290 */ /* 0x000fc8000ff3e0ff */
[----:B------:R-:W-:Y:S02]  /*0810*/  UIADD3.X UR9, UPT, UPT, URZ, UR11, URZ, UP1, !UPT ;  /* 0x0000000bff097290 */ /* 0x000fe40008ffe4ff */
[----:B------:R-:W-:-:S04]  /*0820*/  IMAD.U32 R8, RZ, RZ, UR8 ;  /* 0x00000008ff087e24 */ /* 0x000fc8000f8e00ff */
[----:B------:R-:W-:-:S05]  /*0830*/  IMAD.U32 R9, RZ, RZ, UR9 ;  /* 0x00000009ff097e24 */ /* 0x000fca000f8e00ff */
[----:B------:R-:W2:Y:S04]  /*0840*/  LDG.E.U8 R26, desc[UR14][R8.64] ;  /* 0x0000000e081a7981 */ /* 0x000ea8000c1e1100 */
[----:B------:R-:W3:Y:S04]  /*0850*/  LDG.E.U8 R27, desc[UR14][R8.64+0x1] ;  /* 0x0000010e081b7981 */ /* 0x000ee8000c1e1100 */
[----:B------:R-:W4:Y:S04]  /*0860*/  LDG.E.U8 R24, desc[UR14][R8.64+0x2] ;  /* 0x0000020e08187981 */ /* 0x000f28000c1e1100 */
[----:B------:R-:W5:Y:S04]  /*0870*/  LDG.E.U8 R21, desc[UR14][R8.64+0x3] ;  /* 0x0000030e08157981 */ /* 0x000f68000c1e1100 */
        /* <DEDUP_REMOVED lines=11> */
[----:B------:R0:W5:Y:S01]  /*0930*/  LDG.E.U8 R23, desc[UR14][R8.64+0xf] ;  /* 0x00000f0e08177981 */ /* 0x000162000c1e1100 */
[----:B------:R-:W-:Y:S01]  /*0940*/  UIADD3 UR7, UPT, UPT, UR7, 0x10, URZ ;  /* 0x0000001007077890 */ /* 0x000fe2000fffe0ff */
[----:B--2---:R-:W-:-:S02]  /*0950*/  VIADD R26, R26, 0xffffffd0 ;  /* 0xffffffd01a1a7836 */ /* 0x004fc40000000000 */
[----:B---3--:R-:W-:-:S03]  /*0960*/  VIADD R27, R27, 0xffffffd0 ;  /* 0xffffffd01b1b7836 */ /* 0x008fc60000000000 */
[----:B------:R-:W-:-:S04]  /*0970*/  LOP3.LUT R26, R26, 0xffff, RZ, 0xc0, !PT ;  /* 0x0000ffff1a1a7812 */ /* 0x000fc800078ec0ff */
[----:B------:R-:W-:Y:S02]  /*0980*/  PRMT R28, R26, 0x8880, RZ ;  /* 0x000088801a1c7816 */ /* 0x000fe400000000ff */
[----:B------:R-:W-:Y:S01]  /*0990*/  LOP3.LUT R26, R27, 0xffff, RZ, 0xc0, !PT ;  /* 0x0000ffff1b1a7812 */ /* 0x000fe200078ec0ff */
[----:B----4-:R-:W-:Y:S02]  /*09a0*/  VIADD R24, R24, 0xffffffd0 ;  /* 0xffffffd018187836 */ /* 0x010fe40000000000 */
[----:B------:R-:W-:Y:S01]  /*09b0*/  IMAD.MOV.U32 R27, RZ, RZ, R28 ;  /* 0x000000ffff1b7224 */ /* 0x000fe200078e001c */
[----:B------:R-:W-:Y:S02]  /*09c0*/  PRMT R26, R26, 0x8880, RZ ;  /* 0x000088801a1a7816 */ /* 0x000fe400000000ff */
[----:B------:R-:W-:Y:S01]  /*09d0*/  LOP3.LUT R24, R24, 0xffff, RZ, 0xc0, !PT ;  /* 0x0000ffff18187812 */ /* 0x000fe200078ec0ff */
[----:B------:R-:W-:Y:S01]  /*09e0*/  IMAD R27, R10, 0xa, R27 ;  /* 0x0000000a0a1b7824 */ /* 0x000fe200078e021b */
[----:B-----5:R-:W-:Y:S01]  /*09f0*/  IADD3 R21, PT, PT, R21, -0x30, RZ ;  /* 0xffffffd015157810 */ /* 0x020fe20007ffe0ff */
[----:B0-----:R-:W-:Y:S01]  /*0a00*/  IMAD.MOV.U32 R8, RZ, RZ, R26 ;  /* 0x000000ffff087224 */ /* 0x001fe200078e001a */
[----:B------:R-:W-:Y:S01]  /*0a10*/  PRMT R9, R24, 0x8880, RZ ;  /* 0x0000888018097816 */ /* 0x000fe200000000ff */
[----:B------:R-:W-:Y:S01]  /*0a20*/  VIADD R22, R22, 0xffffffd0 ;  /* 0xffffffd016167836 */ /* 0x000fe20000000000 */
[----:B------:R-:W-:Y:S01]  /*0a30*/  LOP3.LUT R21, R21, 0xffff, RZ, 0xc0, !PT ;  /* 0x0000ffff15157812 */ /* 0x000fe200078ec0ff */
[----:B------:R-:W-:-:S02]  /*0a40*/  IMAD R8, R27, 0xa, R8 ;  /* 0x0000000a1b087824 */ /* 0x000fc400078e0208 */
[----:B------:R-:W-:Y:S01]  /*0a50*/  VIADD R20, R20, 0xffffffd0 ;  /* 0xffffffd014147836 */ /* 0x000fe20000000000 */
[----:B------:R-:W-:Y:S01]  /*0a60*/  LOP3.LUT R22, R22, 0xffff, RZ, 0xc0, !PT ;  /* 0x0000ffff16167812 */ /* 0x000fe200078ec0ff */
[----:B------:R-:W-:Y:S01]  /*0a70*/  IMAD R8, R8, 0xa, R9 ;  /* 0x0000000a08087824 */ /* 0x000fe200078e0209 */
[----:B------:R-:W-:Y:S01]  /*0a80*/  PRMT R9, R21, 0x8880, RZ ;  /* 0x0000888015097816 */ /* 0x000fe200000000ff */
[----:B------:R-:W-:Y:S01]  /*0a90*/  VIADD R16, R16, 0xffffffd0 ;  /* 0xffffffd010107836 */ /* 0x000fe20000000000 */
[----:B------:R-:W-:Y:S01]  /*0aa0*/  LOP3.LUT R20, R20, 0xffff, RZ, 0xc0, !PT ;  /* 0x0000ffff14147812 */ /* 0x000fe200078ec0ff */
[----:B------:R-:W-:Y:S01]  /*0ab0*/  VIADD R12, R12, 0xffffffd0 ;  /* 0xffffffd00c0c7836 */ /* 0x000fe20000000000 */
[----:B------:R-:W-:Y:S01]  /*0ac0*/  PRMT R10, R22, 0x8880, RZ ;  /* 0x00008880160a7816 */ /* 0x000fe200000000ff */
[----:B------:R-:W-:Y:S01]  /*0ad0*/  IMAD R9, R8, 0xa, R9 ;  /* 0x0000000a08097824 */ /* 0x000fe200078e0209 */
[----:B------:R-:W-:Y:S02]  /*0ae0*/  LOP3.LUT R16, R16, 0xffff, RZ, 0xc0, !PT ;  /* 0x0000ffff10107812 */ /* 0x000fe400078ec0ff */
[----:B------:R-:W-:Y:S01]  /*0af0*/  PRMT R20, R20, 0x8880, RZ ;  /* 0x0000888014147816 */ /* 0x000fe200000000ff */
[----:B------:R-:W-:Y:S01]  /*0b00*/  IMAD R21, R9, 0xa, R10 ;  /* 0x0000000a09157824 */ /* 0x000fe200078e020a */
[----:B------:R-:W-:-:S02]  /*0b10*/  LOP3.LUT R12, R12, 0xffff, RZ, 0xc0, !PT ;  /* 0x0000ffff0c0c7812 */ /* 0x000fc400078ec0ff */
[----:B------:R-:W-:Y:S01]  /*0b20*/  PRMT R16, R16, 0x8880, RZ ;  /* 0x0000888010107816 */ /* 0x000fe200000000ff */
[----:B------:R-:W-:Y:S01]  /*0b30*/  IMAD.MOV.U32 R8, RZ, RZ, R20 ;  /* 0x000000ffff087224 */ /* 0x000fe200078e0014 */
[----:B------:R-:W-:Y:S01]  /*0b40*/  PRMT R12, R12, 0x8880, RZ ;  /* 0x000088800c0c7816 */ /* 0x000fe200000000ff */
[----:B------:R-:W-:Y:S02]  /*0b50*/  VIADD R19, R19, 0xffffffd0 ;  /* 0xffffffd013137836 */ /* 0x000fe40000000000 */
[----:B------:R-:W-:Y:S02]  /*0b60*/  IMAD.MOV.U32 R9, RZ, RZ, R16 ;  /* 0x000000ffff097224 */ /* 0x000fe400078e0010 */
[----:B------:R-:W-:Y:S01]  /*0b70*/  IMAD R10, R21, 0xa, R8 ;  /* 0x0000000a150a7824 */ /* 0x000fe200078e0208 */
[----:B------:R-:W-:Y:S01]  /*0b80*/  IADD3 R18, PT, PT, R18, -0x30, RZ ;  /* 0xffffffd012127810 */ /* 0x000fe20007ffe0ff */
[----:B------:R-:W-:Y:S01]  /*0b90*/  IMAD.MOV.U32 R8, RZ, RZ, R12 ;  /* 0x000000ffff087224 */ /* 0x000fe200078e000c */
        /* <DEDUP_REMOVED lines=13> */
[----:B------:R-:W-:Y:S01]  /*0c70*/  VIADD R15, R15, 0xffffffd0 ;  /* 0xffffffd00f0f7836 */ /* 0x000fe20000000000 */
[----:B------:R-:W-:-:S02]  /*0c80*/  LOP3.LUT R13, R13, 0xffff, RZ, 0xc0, !PT ;  /* 0x0000ffff0d0d7812 */ /* 0x000fc400078ec0ff */
[----:B------:R-:W-:Y:S01]  /*0c90*/  PRMT R12, R11, 0x8880, RZ ;  /* 0x000088800b0c7816 */ /* 0x000fe200000000ff */
[----:B------:R-:W-:Y:S02]  /*0ca0*/  IMAD.MOV.U32 R8, RZ, RZ, R17 ;  /* 0x000000ffff087224 */ /* 0x000fe400078e0011 */
[----:B------:R-:W-:Y:S01]  /*0cb0*/  IMAD R11, R10, 0xa, R9 ;  /* 0x0000000a0a0b7824 */ /* 0x000fe200078e0209 */
[----:B------:R-:W-:Y:S01]  /*0cc0*/  PRMT R13, R13, 0x8880, RZ ;  /* 0x000088800d0d7816 */ /* 0x000fe200000000ff */
[----:B------:R-:W-:Y:S01]  /*0cd0*/  IMAD.MOV.U32 R9, RZ, RZ, R12 ;  /* 0x000000ffff097224 */ /* 0x000fe200078e000c */
[----:B------:R-:W-:Y:S01]  /*0ce0*/  LOP3.LUT R15, R15, 0xffff, RZ, 0xc0, !PT ;  /* 0x0000ffff0f0f7812 */ /* 0x000fe200078ec0ff */
[----:B------:R-:W-:Y:S01]  /*0cf0*/  IMAD R10, R11, 0xa, R8 ;  /* 0x0000000a0b0a7824 */ /* 0x000fe200078e0208 */
[----:B------:R-:W-:Y:S01]  /*0d00*/  LOP3.LUT R11, R7, 0xfffffff0, RZ, 0xc0, !PT ;  /* 0xfffffff0070b7812 */ /* 0x000fe200078ec0ff */
[----:B------:R-:W-:Y:S01]  /*0d10*/  VIADD R14, R14, 0xffffffd0 ;  /* 0xffffffd00e0e7836 */ /* 0x000fe20000000000 */
[----:B------:R-:W-:Y:S01]  /*0d20*/  PRMT R15, R15, 0x8880, RZ ;  /* 0x000088800f0f7816 */ /* 0x000fe200000000ff */
[----:B------:R-:W-:-:S02]  /*0d30*/  IMAD.MOV.U32 R8, RZ, RZ, R13 ;  /* 0x000000ffff087224 */ /* 0x000fc400078e000d */
[----:B------:R-:W-:Y:S01]  /*0d40*/  IMAD R9, R10, 0xa, R9 ;  /* 0x0000000a0a097824 */ /* 0x000fe200078e0209 */
[----:B------:R-:W-:Y:S02]  /*0d50*/  ISETP.NE.AND P0, PT, R11, UR7, PT ;  /* 0x000000070b007c0c */ /* 0x000fe4000bf05270 */
[----:B------:R-:W-:Y:S01]  /*0d60*/  IADD3 R23, PT, PT, R23, -0x30, RZ ;  /* 0xffffffd017177810 */ /* 0x000fe20007ffe0ff */
[----:B------:R-:W-:Y:S01]  /*0d70*/  IMAD R13, R9, 0xa, R8 ;  /* 0x0000000a090d7824 */ /* 0x000fe200078e0208 */
[----:B------:R-:W-:Y:S01]  /*0d80*/  LOP3.LUT R14, R14, 0xffff, RZ, 0xc0, !PT ;  /* 0x0000ffff0e0e7812 */ /* 0x000fe200078ec0ff */
[----:B------:R-:W-:Y:S01]  /*0d90*/  IMAD.MOV.U32 R8, RZ, RZ, R15 ;  /* 0x000000ffff087224 */ /* 0x000fe200078e000f */
[----:B------:R-:W-:Y:S02]  /*0da0*/  LOP3.LUT R23, R23, 0xffff, RZ, 0xc0, !PT ;  /* 0x0000ffff17177812 */ /* 0x000fe400078ec0ff */
[----:B------:R-:W-:Y:S01]  /*0db0*/  PRMT R9, R14, 0x8880, RZ ;  /* 0x000088800e097816 */ /* 0x000fe200000000ff */
[----:B------:R-:W-:Y:S01]  /*0dc0*/  IMAD R8, R13, 0xa, R8 ;  /* 0x0000000a0d087824 */ /* 0x000fe200078e0208 */
[----:B------:R-:W-:-:S03]  /*0dd0*/  PRMT R10, R23, 0x8880, RZ ;  /* 0x00008880170a7816 */ /* 0x000fc600000000ff */
[----:B------:R-:W-:-:S04]  /*0de0*/  IMAD R9, R8, 0xa, R9 ;  /* 0x0000000a08097824 */ /* 0x000fc800078e0209 */
[----:B------:R-:W-:Y:S01]  /*0df0*/  IMAD R10, R9, 0xa, R10 ;  /* 0x0000000a090a7824 */ /* 0x000fe200078e020a */
[----:B------:R-:W-:Y:S06]  /*0e00*/  @P0 BRA `(.L_x_16) ;  /* 0xfffffff8007c0947 */ /* 0x000fec000383ffff */
.L_x_15:
[----:B------:R-:W-:-:S13]  /*0e10*/  LOP3.LUT P0, R8, R7, 0xf, RZ, 0xc0, !PT ;  /* 0x0000000f07087812 */ /* 0x000fda000780c0ff */
[----:B------:R-:W-:Y:S05]  /*0e20*/  @!P0 BRA `(.L_x_14) ;  /* 0x0000000400948947 */ /* 0x000fea0003800000 */
[----:B------:R-:W-:Y:S02]  /*0e30*/  ISETP.GE.U32.AND P0, PT, R8, 0x8, PT ;  /* 0x000000080800780c */ /* 0x000fe40003f06070 */
[----:B------:R-:W-:-:S11]  /*0e40*/  LOP3.LUT P1, R20, R7, 0x7, RZ, 0xc0, !PT ;  /* 0x0000000707147812 */ /* 0x000fd6000782c0ff */
[----:B------:R-:W-:Y:S05]  /*0e50*/  @!P0 BRA `(.L_x_17) ;  /* 0x0000000000b88947 */ /* 0x000fea0003800000 */
[----:B------:R-:W-:-:S05]  /*0e60*/  IADD3 R8, P0, PT, R11, UR10, RZ ;  /* 0x0000000a0b087c10 */ /* 0x000fca000ff1e0ff */
[----:B------:R-:W-:-:S05]  /*0e70*/  IMAD.X R9, RZ, RZ, UR11, P0 ;  /* 0x0000000bff097e24 */ /* 0x000fca00080e06ff */
[----:B------:R-:W2:Y:S04]  /*0e80*/  LDG.E.U8 R17, desc[UR14][R8.64] ;  /* 0x0000000e08117981 */ /* 0x000ea8000c1e1100 */
[----:B------:R-:W3:Y:S04]  /*0e90*/  LDG.E.U8 R18, desc[UR14][R8.64+0x1] ;  /* 0x0000010e08127981 */ /* 0x000ee8000c1e1100 */
[----:B------:R-:W4:Y:S04]  /*0ea0*/  LDG.E.U8 R19, desc[UR14][R8.64+0x2] ;  /* 0x0000020e08137981 */ /* 0x000f28000c1e1100 */
[----:B------:R-:W5:Y:S04]  /*0eb0*/  LDG.E.U8 R16, desc[UR14][R8.64+0x3] ;  /* 0x0000030e08107981 */ /* 0x000f68000c1e1100 */
[----:B------:R-:W5:Y:S04]  /*0ec0*/  LDG.E.U8 R14, desc[UR14][R8.64+0x5] ;  /* 0x0000050e080e7981 */ /* 0x000f68000c1e1100 */
[----:B------:R-:W5:Y:S04]  /*0ed0*/  LDG.E.U8 R15, desc[UR14][R8.64+0x4] ;  /* 0x0000040e080f7981 */ /* 0x000f68000c1e1100 */
[----:B------:R-:W5:Y:S04]  /*0ee0*/  LDG.E.U8 R12, desc[UR14][R8.64+0x6] ;  /* 0x0000060e080c7981 */ /* 0x000f68000c1e1100 */
[----:B------:R0:W5:Y:S01]  /*0ef0*/  LDG.E.U8 R13, desc[UR14][R8.64+0x7] ;  /* 0x0000070e080d7981 */ /* 0x000162000c1e1100 */
[----:B------:R-:W-:-:S02]  /*0f00*/  VIADD R11, R11, 0x8 ;  /* 0x000000080b0b7836 */ /* 0x000fc40000000000 */
[----:B--2---:R-:W-:Y:S02]  /*0f10*/  VIADD R17, R17, 0xffffffd0 ;  /* 0xffffffd011117836 */ /* 0x004fe40000000000 */
[----:B---3--:R-:W-:-:S03]  /*0f20*/  VIADD R18, R18, 0xffffffd0 ;  /* 0xffffffd012127836 */ /* 0x008fc60000000000 */
[----:B------:R-:W-:Y:S02]  /*0f30*/  LOP3.LUT R17, R17, 0xffff, RZ, 0xc0, !PT ;  /* 0x0000ffff11117812 */ /* 0x000fe400078ec0ff */
[----:B------:R-:W-:Y:S01]  /*0f40*/  LOP3.LUT R18, R18, 0xffff, RZ, 0xc0, !PT ;  /* 0x0000ffff12127812 */ /* 0x000fe200078ec0ff */
[----:B----4-:R-:W-:Y:S01]  /*0f50*/  VIADD R19, R19, 0xffffffd0 ;  /* 0xffffffd013137836 */ /* 0x010fe20000000000 */
[----:B------:R-:W-:Y:S02]  /*0f60*/  PRMT R17, R17, 0x8880, RZ ;  /* 0x0000888011117816 */ /* 0x000fe400000000ff */
[----:B------:R-:W-:Y:S01]  /*0f70*/  PRMT R18, R18, 0x8880, RZ ;  /* 0x0000888012127816 */ /* 0x000fe200000000ff */
[----:B-----5:R-:W-:Y:S01]  /*0f80*/  VIADD R16, R16, 0xffffffd0 ;  /* 0xffffffd010107836 */ /* 0x020fe20000000000 */
[----:B------:R-:W-:Y:S01]  /*0f90*/  LOP3.LUT R19, R19, 0xffff, RZ, 0xc0, !PT ;  /* 0x0000ffff13137812 */ /* 0x000fe200078ec0ff */
[----:B------:R-:W-:Y:S02]  /*0fa0*/  IMAD R17, R10, 0xa, R17 ;  /* 0x0000000a0a117824 */ /* 0x000fe400078e0211 */
[----:B0-----:R-:W-:Y:S01]  /*0fb0*/  IMAD.MOV.U32 R8, RZ, RZ, R18 ;  /* 0x000000ffff087224 */ /* 0x001fe200078e0012 */
[----:B------:R-:W-:Y:S01]  /*0fc0*/  PRMT R9, R19, 0x8880, RZ ;  /* 0x0000888013097816 */ /* 0x000fe200000000ff */
[----:B------:R-:W-:Y:S01]  /*0fd0*/  VIADD R14, R14, 0xffffffd0 ;  /* 0xffffffd00e0e7836 */ /* 0x000fe20000000000 */
[----:B------:R-:W-:Y:S01]  /*0fe0*/  IADD3 R15, PT, PT, R15, -0x30, RZ ;  /* 0xffffffd00f0f7810 */ /* 0x000fe20007ffe0ff */
[----:B------:R-:W-:Y:S01]  /*0ff0*/  IMAD R8, R17, 0xa, R8 ;  /* 0x0000000a11087824 */ /* 0x000fe200078e0208 */
[----:B------:R-:W-:Y:S01]  /*1000*/  LOP3.LUT R16, R16, 0xffff, RZ, 0xc0, !PT ;  /* 0x0000ffff10107812 */ /* 0x000fe200078ec0ff */
[----:B------:R-:W-:Y:S01]  /*1010*/  VIADD R12, R12, 0xffffffd0 ;  /* 0xffffffd00c0c7836 */ /* 0x000fe20000000000 */
[----:B------:R-:W-:Y:S01]  /*1020*/  LOP3.LUT R15, R15, 0xffff, RZ, 0xc0, !PT ;  /* 0x0000ffff0f0f7812 */ /* 0x000fe200078ec0ff */
[----:B------:R-:W-:Y:S01]  /*1030*/  IMAD R17, R8, 0xa, R9 ;  /* 0x0000000a08117824 */ /* 0x000fe200078e0209 */
[----:B------:R-:W-:-:S02]  /*1040*/  PRMT R8, R16, 0x8880, RZ ;  /* 0x0000888010087816 */ /* 0x000fc400000000ff */
[----:B------:R-:W-:Y:S02]  /*1050*/  LOP3.LUT R14, R14, 0xffff, RZ, 0xc0, !PT ;  /* 0x0000ffff0e0e7812 */ /* 0x000fe400078ec0ff */
[----:B------:R-:W-:Y:S01]  /*1060*/  PRMT R9, R15, 0x8880, RZ ;  /* 0x000088800f097816 */ /* 0x000fe200000000ff */
[----:B------:R-:W-:Y:S01]  /*1070*/  IMAD R10, R17, 0xa, R8 ;  /* 0x0000000a110a7824 */ /* 0x000fe200078e0208 */
[----:B------:R-:W-:Y:S02]  /*1080*/  LOP3.LUT R12, R12, 0xffff, RZ, 0xc0, !PT ;  /* 0x0000ffff0c0c7812 */ /* 0x000fe400078ec0ff */
[----:B------:R-:W-:Y:S01]  /*1090*/  PRMT R14, R14, 0x8880, RZ ;  /* 0x000088800e0e7816 */ /* 0x000fe200000000ff */
[----:B------:R-:W-:Y:S01]  /*10a0*/  VIADD R13, R13, 0xffffffd0 ;  /* 0xffffffd00d0d7836 */ /* 0x000fe20000000000 */
[----:B------:R-:W-:Y:S01]  /*10b0*/  PRMT R12, R12, 0x8880, RZ ;  /* 0x000088800c0c7816 */ /* 0x000fe200000000ff */
[----:B------:R-:W-:Y:S02]  /*10c0*/  IMAD R15, R10, 0xa, R9 ;  /* 0x0000000a0a0f7824 */ /* 0x000fe400078e0209 */
[----:B------:R-:W-:Y:S01]  /*10d0*/  IMAD.MOV.U32 R8, RZ, RZ, R14 ;  /* 0x000000ffff087224 */ /* 0x000fe200078e000e */
[----:B------:R-:W-:Y:S01]  /*10e0*/  LOP3.LUT R13, R13, 0xffff, RZ, 0xc0, !PT ;  /* 0x0000ffff0d0d7812 */ /* 0x000fe200078ec0ff */
[----:B------:R-:W-:-:S02]  /*10f0*/  IMAD.MOV.U32 R9, RZ, RZ, R12 ;  /* 0x000000ffff097224 */ /* 0x000fc400078e000c */
[----:B------:R-:W-:Y:S01]  /*1100*/  IMAD R8, R15, 0xa, R8 ;  /* 0x0000000a0f087824 */ /* 0x000fe200078e0208 */
[----:B------:R-:W-:-:S03]  /*1110*/  PRMT R10, R13, 0x8880, RZ ;  /* 0x000088800d0a7816 */ /* 0x000fc600000000ff */
[----:B------:R-:W-:-:S04]  /*1120*/  IMAD R9, R8, 0xa, R9 ;  /* 0x0000000a08097824 */ /* 0x000fc800078e0209 */
[----:B------:R-:W-:-:S07]  /*1130*/  IMAD R10, R9, 0xa, R10 ;  /* 0x0000000a090a7824 */ /* 0x000fce00078e020a */
.L_x_17:
[----:B------:R-:W-:Y:S05]  /*1140*/  @!P1 BRA `(.L_x_14) ;  /* 0x0000000000cc9947 */ /* 0x000fea0003800000 */
[----:B------:R-:W-:Y:S02]  /*1150*/  ISETP.GE.U32.AND P0, PT, R20, 0x4, PT ;  /* 0x000000041400780c */ /* 0x000fe40003f06070 */
[----:B------:R-:W-:-:S04]  /*1160*/  LOP3.LUT R7, R7, 0x3, RZ, 0xc0, !PT ;  /* 0x0000000307077812 */ /* 0x000fc800078ec0ff */
[----:B------:R-:W-:-:S07]  /*1170*/  ISETP.NE.AND P1, PT, R7, RZ, PT ;  /* 0x000000ff0700720c */ /* 0x000fce0003f25270 */
[----:B------:R-:W-:Y:S06]  /*1180*/  @!P0 BRA `(.L_x_18) ;  /* 0x0000000000688947 */ /* 0x000fec0003800000 */
[----:B------:R-:W-:-:S05]  /*1190*/  IADD3 R8, P0, PT, R11, UR10, RZ ;  /* 0x0000000a0b087c10 */ /* 0x000fca000ff1e0ff */
[----:B------:R-:W-:-:S05]  /*11a0*/  IMAD.X R9, RZ, RZ, UR11, P0 ;  /* 0x0000000bff097e24 */ /* 0x000fca00080e06ff */
[----:B------:R-:W2:Y:S04]  /*11b0*/  LDG.E.U8 R12, desc[UR14][R8.64] ;  /* 0x0000000e080c7981 */ /* 0x000ea8000c1e1100 */
[----:B------:R-:W3:Y:S04]  /*11c0*/  LDG.E.U8 R13, desc[UR14][R8.64+0x1] ;  /* 0x0000010e080d7981 */ /* 0x000ee8000c1e1100 */
[----:B------:R-:W4:Y:S04]  /*11d0*/  LDG.E.U8 R14, desc[UR14][R8.64+0x2] ;  /* 0x0000020e080e7981 */ /* 0x000f28000c1e1100 */
[----:B------:R-:W5:Y:S01]  /*11e0*/  LDG.E.U8 R15, desc[UR14][R8.64+0x3] ;  /* 0x0000030e080f7981 */ /* 0x000f62000c1e1100 */
[----:B------:R-:W-:Y:S01]  /*11f0*/  VIADD R11, R11, 0x4 ;  /* 0x000000040b0b7836 */ /* 0x000fe20000000000 */
[----:B--2---:R-:W-:Y:S01]  /*1200*/  IADD3 R12, PT, PT, R12, -0x30, RZ ;  /* 0xffffffd00c0c7810 */ /* 0x004fe20007ffe0ff */
[----:B---3--:R-:W-:-:S03]  /*1210*/  VIADD R13, R13, 0xffffffd0 ;  /* 0xffffffd00d0d7836 */ /* 0x008fc60000000000 */
[----:B------:R-:W-:Y:S01]  /*1220*/  LOP3.LUT R12, R12, 0xffff, RZ, 0xc0, !PT ;  /* 0x0000ffff0c0c7812 */ /* 0x000fe200078ec0ff */
[----:B----4-:R-:W-:Y:S01]  /*1230*/  VIADD R14, R14, 0xffffffd0 ;  /* 0xffffffd00e0e7836 */ /* 0x010fe20000000000 */
[----:B------:R-:W-:Y:S02]  /*1240*/  LOP3.LUT R13, R13, 0xffff, RZ, 0xc0, !PT ;  /* 0x0000ffff0d0d7812 */ /* 0x000fe400078ec0ff */
[----:B------:R-:W-:Y:S01]  /*1250*/  PRMT R12, R12, 0x8880, RZ ;  /* 0x000088800c0c7816 */ /* 0x000fe200000000ff */
[----:B-----5:R-:W-:Y:S01]  /*1260*/  VIADD R15, R15, 0xffffffd0 ;  /* 0xffffffd00f0f7836 */ /* 0x020fe20000000000 */
[----:B------:R-:W-:Y:S02]  /*1270*/  PRMT R16, R13, 0x8880, RZ ;  /* 0x000088800d107816 */ /* 0x000fe400000000ff */
[----:B------:R-:W-:Y:S01]  /*1280*/  LOP3.LUT R14, R14, 0xffff, RZ, 0xc0, !PT ;  /* 0x0000ffff0e0e7812 */ /* 0x000fe200078ec0ff */
[----:B------:R-:W-:Y:S01]  /*1290*/  IMAD.MOV.U32 R13, RZ, RZ, R12 ;  /* 0x000000ffff0d7224 */ /* 0x000fe200078e000c */
[----:B------:R-:W-:Y:S01]  /*12a0*/  LOP3.LUT R15, R15, 0xffff, RZ, 0xc0, !PT ;  /* 0x0000ffff0f0f7812 */ /* 0x000fe200078ec0ff */
[----:B------:R-:W-:Y:S01]  /*12b0*/  IMAD.MOV.U32 R8, RZ, RZ, R16 ;  /* 0x000000ffff087224 */ /* 0x000fe200078e0010 */
[----:B------:R-:W-:Y:S01]  /*12c0*/  PRMT R9, R14, 0x8880, RZ ;  /* 0x000088800e097816 */ /* 0x000fe200000000ff */
[----:B------:R-:W-:Y:S01]  /*12d0*/  IMAD R13, R10, 0xa, R13 ;  /* 0x0000000a0a0d7824 */ /* 0x000fe200078e020d */
[----:B------:R-:W-:-:S03]  /*12e0*/  PRMT R15, R15, 0x8880, RZ ;  /* 0x000088800f0f7816 */ /* 0x000fc600000000ff */
[----:B------:R-:W-:Y:S02]  /*12f0*/  IMAD R8, R13, 0xa, R8 ;  /* 0x0000000a0d087824 */ /* 0x000fe400078e0208 */
[----:B------:R-:W-:Y:S02]  /*1300*/  IMAD.MOV.U32 R13, RZ, RZ, R15 ;  /* 0x000000ffff0d7224 */ /* 0x000fe400078e000f */
[----:B------:R-:W-:-:S04]  /*1310*/  IMAD R8, R8, 0xa, R9 ;  /* 0x0000000a08087824 */ /* 0x000fc800078e0209 */
[----:B------:R-:W-:-:S07]  /*1320*/  IMAD R10, R8, 0xa, R13 ;  /* 0x0000000a080a7824 */ /* 0x000fce00078e020d */
.L_x_18:
[----:B------:R-:W-:Y:S05]  /*1330*/  @!P1 BRA `(.L_x_14) ;  /* 0x0000000000509947 */ /* 0x000fea0003800000 */
[----:B------:R-:W-:-:S04]  /*1340*/  IADD3 R8, P0, PT, R11, UR10, RZ ;  /* 0x0000000a0b087c10 */ /* 0x000fc8000ff1e0ff */
[----:B------:R-:W-:-:S05]  /*1350*/  IADD3.X R9, PT, PT, RZ, UR11, RZ, P0, !PT ;  /* 0x0000000bff097c10 */ /* 0x000fca00087fe4ff */
[----:B------:R-:W2:Y:S01]  /*1360*/  LDG.E.U8 R11, desc[UR14][R8.64] ;  /* 0x0000000e080b7981 */ /* 0x000ea2000c1e1100 */
[----:B------:R-:W-:Y:S01]  /*1370*/  ISETP.NE.AND P0, PT, R7, 0x1, PT ;  /* 0x000000010700780c */ /* 0x000fe20003f05270 */
[----:B--2---:R-:W-:-:S05]  /*1380*/  VIADD R11, R11, 0xffffffd0 ;  /* 0xffffffd00b0b7836 */ /* 0x004fca0000000000 */
[----:B------:R-:W-:-:S04]  /*1390*/  LOP3.LUT R11, R11, 0xffff, RZ, 0xc0, !PT ;  /* 0x0000ffff0b0b7812 */ /* 0x000fc800078ec0ff */
[----:B------:R-:W-:-:S05]  /*13a0*/  PRMT R11, R11, 0x8880, RZ ;  /* 0x000088800b0b7816 */ /* 0x000fca00000000ff */
[----:B------:R-:W-:Y:S01]  /*13b0*/  IMAD R10, R10, 0xa, R11 ;  /* 0x0000000a0a0a7824 */ /* 0x000fe200078e020b */
[----:B------:R-:W-:Y:S06]  /*13c0*/  @!P0 BRA `(.L_x_14) ;  /* 0x00000000002c8947 */ /* 0x000fec0003800000 */
[----:B------:R-:W-:Y:S02]  /*13d0*/  ISETP.NE.AND P0, PT, R7, 0x2, PT ;  /* 0x000000020700780c */ /* 0x000fe40003f05270 */
[----:B------:R-:W2:Y:S11]  /*13e0*/  LDG.E.U8 R7, desc[UR14][R8.64+0x1] ;  /* 0x0000010e08077981 */ /* 0x000eb6000c1e1100 */
[----:B------:R-:W3:Y:S01]  /*13f0*/  @P0 LDG.E.U8 R11, desc[UR14][R8.64+0x2] ;  /* 0x0000020e080b0981 */ /* 0x000ee2000c1e1100 */
[----:B--2---:R-:W-:-:S05]  /*1400*/  VIADD R7, R7, 0xffffffd0 ;  /* 0xffffffd007077836 */ /* 0x004fca0000000000 */
[----:B------:R-:W-:-:S04]  /*1410*/  LOP3.LUT R7, R7, 0xffff, RZ, 0xc0, !PT ;  /* 0x0000ffff07077812 */ /* 0x000fc800078ec0ff */
[----:B------:R-:W-:Y:S01]  /*1420*/  PRMT R7, R7, 0x8880, RZ ;  /* 0x0000888007077816 */ /* 0x000fe200000000ff */
[----:B---3--:R-:W-:-:S04]  /*1430*/  @P0 VIADD R11, R11, 0xffffffd0 ;  /* 0xffffffd00b0b0836 */ /* 0x008fc80000000000 */
[----:B------:R-:W-:Y:S01]  /*1440*/  IMAD R10, R10, 0xa, R7 ;  /* 0x0000000a0a0a7824 */ /* 0x000fe200078e0207 */
[----:B------:R-:W-:-:S04]  /*1450*/  @P0 LOP3.LUT R11, R11, 0xffff, RZ, 0xc0, !PT ;  /* 0x0000ffff0b0b0812 */ /* 0x000fc800078ec0ff */
[----:B------:R-:W-:-:S05]  /*1460*/  @P0 PRMT R11, R11, 0x8880, RZ ;  /* 0x000088800b0b0816 */ /* 0x000fca00000000ff */
[----:B------:R-:W-:-:S07]  /*1470*/  @P0 IMAD R10, R10, 0xa, R11 ;  /* 0x0000000a0a0a0824 */ /* 0x000fce00078e020b */
.L_x_14:
[----:B------:R0:W1:Y:S01]  /*1480*/  I2F.F64 R8, R10 ;  /* 0x0000000a00087312 */ /* 0x0000620000201c00 */
[----:B------:R-:W-:Y:S05]  /*1490*/  BRA `(.L_x_19) ;  /* 0x00000024008c7947 */ /* 0x000fea0003800000 */
.L_x_11:
[----:B------:R-:W-:Y:S01]  /*14a0*/  ISETP.NE.AND P0, PT, R25, RZ, PT ;  /* 0x000000ff1900720c */ /* 0x000fe20003f05270 */
[----:B------:R-:W-:Y:S01]  /*14b0*/  IMAD.MOV.U32 R13, RZ, RZ, RZ ;  /* 0x000000ffff0d7224 */ /* 0x000fe200078e00ff */
[----:B------:R-:W-:-:S11]  /*14c0*/  ISETP.NE.AND P1, PT, R11, RZ, PT ;  /* 0x000000ff0b00720c */ /* 0x000fd60003f25270 */
[----:B------:R-:W-:Y:S05]  /*14d0*/  @!P0 BRA `(.L_x_20) ;  /* 0x00000000002c8947 */ /* 0x000fea0003800000 */
[----:B------:R-:W-:Y:S01]  /*14e0*/  IMAD.MOV.U32 R13, RZ, RZ, RZ ;  /* 0x000000ffff0d7224 */ /* 0x000fe200078e00ff */
[----:B------:R-:W-:Y:S01]  /*14f0*/  UMOV UR7, UR10 ;  /* 0x0000000a00077c82 */ /* 0x000fe20008000000 */
[----:B------:R-:W-:-:S05]  /*1500*/  UMOV UR8, UR11 ;  /* 0x0000000b00087c82 */ /* 0x000fca0008000000 */
.L_x_21:
[----:B------:R-:W-:Y:S02]  /*1510*/  IMAD.U32 R8, RZ, RZ, UR7 ;  /* 0x00000007ff087e24 */ /* 0x000fe4000f8e00ff */
[----:B------:R-:W-:-:S05]  /*1520*/  IMAD.U32 R9, RZ, RZ, UR8 ;  /* 0x00000008ff097e24 */ /* 0x000fca000f8e00ff */
[----:B------:R-:W2:Y:S01]  /*1530*/  LDG.E.U8 R8, desc[UR14][R8.64+0x1] ;  /* 0x0000010e08087981 */ /* 0x000ea2000c1e1100 */
[----:B------:R-:W-:Y:S01]  /*1540*/  UIADD3 UR7, UP1, UPT, UR7, 0x1, URZ ;  /* 0x0000000107077890 */ /* 0x000fe2000ff3e0ff */
[----:B------:R-:W-:-:S03]  /*1550*/  IADD3 R13, PT, PT, R13, 0x1, RZ ;  /* 0x000000010d0d7810 */ /* 0x000fc60007ffe0ff */
[----:B------:R-:W-:Y:S01]  /*1560*/  UIADD3.X UR8, UPT, UPT, URZ, UR8, URZ, UP1, !UPT ;  /* 0x00000008ff087290 */ /* 0x000fe20008ffe4ff */
[----:B--2---:R-:W-:-:S13]  /*1570*/  ISETP.NE.AND P0, PT, R8, RZ, PT ;  /* 0x000000ff0800720c */ /* 0x004fda0003f05270 */
[----:B------:R-:W-:Y:S05]  /*1580*/  @P0 BRA `(.L_x_21) ;  /* 0xfffffffc00e00947 */ /* 0x000fea000383ffff */
.L_x_20:
[----:B------:R-:W-:Y:S01]  /*1590*/  IMAD.MOV.U32 R10, RZ, RZ, RZ ;  /* 0x000000ffff0a7224 */ /* 0x000fe200078e00ff */
[----:B------:R-:W-:Y:S06]  /*15a0*/  @!P1 BRA `(.L_x_22) ;  /* 0x0000000400d49947 */ /* 0x000fec0003800000 */
[C---:B------:R-:W-:Y:S01]  /*15b0*/  ISETP.GE.U32.AND P0, PT, R11.reuse, 0x4, PT ;  /* 0x000000040b00780c */ /* 0x040fe20003f06070 */
[----:B------:R-:W-:Y:S01]  /*15c0*/  IMAD.MOV.U32 R8, RZ, RZ, RZ ;  /* 0x000000ffff087224 */ /* 0x000fe200078e00ff */
[----:B------:R-:W-:-:S11]  /*15d0*/  LOP3.LUT R18, R11, 0x3, RZ, 0xc0, !PT ;  /* 0x000000030b127812 */ /* 0x000fd600078ec0ff */
[----:B------:R-:W-:Y:S05]  /*15e0*/  @!P0 BRA `(.L_x_23) ;  /* 0x00000004007c8947 */ /* 0x000fea0003800000 */
[----:B------:R-:W-:Y:S01]  /*15f0*/  LOP3.LUT R8, R11, 0x7ffffffc, RZ, 0xc0, !PT ;  /* 0x7ffffffc0b087812 */ /* 0x000fe200078ec0ff */
[----:B------:R-:W-:Y:S01]  /*1600*/  UIADD3 UR8, UP2, UPT, UR6, UR12, URZ ;  /* 0x0000000c06087290 */ /* 0x000fe2000ff5e0ff */
[----:B------:R-:W-:-:S03]  /*1610*/  IMAD.MOV.U32 R7, RZ, RZ, R1 ;  /* 0x000000ffff077224 */ /* 0x000fc600078e0001 */
[----:B------:R-:W-:Y:S01]  /*1620*/  IMAD.MOV R9, RZ, RZ, -R8 ;  /* 0x000000ffff097224 */ /* 0x000fe200078e0a08 */
[----:B------:R-:W-:-:S04]  /*1630*/  UIADD3 UR8, UP1, UPT, UR8, 0x3, URZ ;  /* 0x0000000308087890 */ /* 0x000fc8000ff3e0ff */
[----:B------:R-:W-:Y:S01]  /*1640*/  ISETP.GE.AND P0, PT, R9, RZ, PT ;  /* 0x000000ff0900720c */ /* 0x000fe20003f06270 */
[----:B------:R-:W-:Y:S01]  /*1650*/  UIADD3.X UR9, UPT, UPT, URZ, UR9, UR13, UP1, UP2 ;  /* 0x00000009ff097290 */ /* 0x000fe20008fe440d */
[----:B------:R-:W-:-:S05]  /*1660*/  IMAD.U32 R14, RZ, RZ, UR8 ;  /* 0x00000008ff0e7e24 */ /* 0x000fca000f8e00ff */
[----:B------:R-:W-:-:S06]  /*1670*/  IMAD.U32 R15, RZ, RZ, UR9 ;  /* 0x00000009ff0f7e24 */ /* 0x000fcc000f8e00ff */
[----:B------:R-:W-:Y:S05]  /*1680*/  @P0 BRA `(.L_x_24) ;  /* 0x0000000400140947 */ /* 0x000fea0003800000 */
[----:B------:R-:W-:Y:S01]  /*1690*/  IMAD.MOV R10, RZ, RZ, -R9 ;  /* 0x000000ffff0a7224 */ /* 0x000fe200078e0a09 */
[----:B------:R-:W-:-:S04]  /*16a0*/  PLOP3.LUT P0, PT, PT, PT, PT, 0x80, 0x8 ;  /* 0x000000000008781c */ /* 0x000fc80003f0f070 */
[----:B------:R-:W-:-:S13]  /*16b0*/  ISETP.GT.AND P1, PT, R10, 0xc, PT ;  /* 0x0000000c0a00780c */ /* 0x000fda0003f24270 */
[----:B------:R-:W-:Y:S05]  /*16c0*/  @!P1 BRA `(.L_x_25) ;  /* 0x00000000009c9947 */ /* 0x000fea0003800000 */
[----:B------:R-:W-:-:S13]  /*16d0*/  PLOP3.LUT P0, PT, PT, PT, PT, 0x8, 0x80 ;  /* 0x000000000080781c */ /* 0x000fda0003f0e170 */
.L_x_26:
[----:B------:R-:W2:Y:S04]  /*16e0*/  LDG.E.U8 R10, desc[UR14][R14.64] ;  /* 0x0000000e0e0a7981 */ /* 0x000ea8000c1e1100 */
[----:B------:R-:W2:Y:S04]  /*16f0*/  LDG.E.U8 R17, desc[UR14][R14.64+-0x1] ;  /* 0xffffff0e0e117981 */ /* 0x000ea8000c1e1100 */
[----:B------:R-:W3:Y:S04]  /*1700*/  LDG.E.U8 R12, desc[UR14][R14.64+-0x2] ;  /* 0xfffffe0e0e0c7981 */ /* 0x000ee8000c1e1100 */
[----:B------:R-:W3:Y:S04]  /*1710*/  LDG.E.U8 R19, desc[UR14][R14.64+-0x3] ;  /* 0xfffffd0e0e137981 */ /* 0x000ee8000c1e1100 */
[----:B------:R-:W4:Y:S04]  /*1720*/  LDG.E.U8 R16, desc[UR14][R14.64+0x4] ;  /* 0x0000040e0e107981 */ /* 0x000f28000c1e1100 */
[----:B------:R-:W4:Y:S04]  /*1730*/  LDG.E.U8 R21, desc[UR14][R14.64+0x3] ;  /* 0x0000030e0e157981 */ /* 0x000f28000c1e1100 */
[----:B------:R-:W5:Y:S04]  /*1740*/  LDG.E.U8 R20, desc[UR14][R14.64+0x2] ;  /* 0x0000020e0e147981 */ /* 0x000f68000c1e1100 */
[----:B------:R-:W5:Y:S04]  /*1750*/  LDG.E.U8 R23, desc[UR14][R14.64+0x1] ;  /* 0x0000010e0e177981 */ /* 0x000f68000c1e1100 */
[----:B------:R-:W5:Y:S04]  /*1760*/  LDG.E.U8 R22, desc[UR14][R14.64+0x8] ;  /* 0x0000080e0e167981 */ /* 0x000f68000c1e1100 */
[----:B------:R-:W5:Y:S04]  /*1770*/  LDG.E.U8 R27, desc[UR14][R14.64+0x7] ;  /* 0x0000070e0e1b7981 */ /* 0x000f68000c1e1100 */
[----:B------:R-:W5:Y:S01]  /*1780*/  LDG.E.U8 R24, desc[UR14][R14.64+0xa] ;  /* 0x00000a0e0e187981 */ /* 0x000f62000c1e1100 */
[----:B--2---:R-:W-:-:S02]  /*1790*/  PRMT R10, R17, 0x3340, R10 ;  /* 0x00003340110a7816 */ /* 0x004fc4000000000a */
[----:B---3--:R-:W-:Y:S02]  /*17a0*/  PRMT R17, R19, 0x3340, R12 ;  /* 0x0000334013117816 */ /* 0x008fe4000000000c */
[----:B----4-:R-:W-:Y:S02]  /*17b0*/  PRMT R12, R21, 0x3340, R16 ;  /* 0x00003340150c7816 */ /* 0x010fe40000000010 */
[----:B------:R-:W2:Y:S01]  /*17c0*/  LDG.E.U8 R21, desc[UR14][R14.64+0x5] ;  /* 0x0000050e0e157981 */ /* 0x000ea2000c1e1100 */
[----:B-----5:R-:W-:-:S03]  /*17d0*/  PRMT R19, R23, 0x3340, R20 ;  /* 0x0000334017137816 */ /* 0x020fc60000000014 */
[----:B------:R-:W2:Y:S04]  /*17e0*/  LDG.E.U8 R20, desc[UR14][R14.64+0x6] ;  /* 0x0000060e0e147981 */ /* 0x000ea8000c1e1100 */
[----:B------:R-:W3:Y:S01]  /*17f0*/  LDG.E.U8 R23, desc[UR14][R14.64+0xb] ;  /* 0x00000b0e0e177981 */ /* 0x000ee2000c1e1100 */
[----:B------:R-:W-:-:S03]  /*1800*/  PRMT R16, R27, 0x3340, R22 ;  /* 0x000033401b107816 */ /* 0x000fc60000000016 */
[----:B------:R-:W3:Y:S04]  /*1810*/  LDG.E.U8 R22, desc[UR14][R14.64+0xc] ;  /* 0x00000c0e0e167981 */ /* 0x000ee8000c1e1100 */
[----:B------:R0:W4:Y:S01]  /*1820*/  LDG.E.U8 R27, desc[UR14][R14.64+0x9] ;  /* 0x0000090e0e1b7981 */ /* 0x000122000c1e1100 */
[----:B------:R-:W-:-:S04]  /*1830*/  IADD3 R9, PT, PT, R9, 0x10, RZ ;  /* 0x0000001009097810 */ /* 0x000fc80007ffe0ff */
[----:B------:R-:W-:Y:S02]  /*1840*/  ISETP.GE.AND P1, PT, R9, -0xc, PT ;  /* 0xfffffff40900780c */ /* 0x000fe40003f26270 */
[----:B------:R-:W-:Y:S02]  /*1850*/  PRMT R10, R17, 0x5410, R10 ;  /* 0x00005410110a7816 */ /* 0x000fe4000000000a */
[----:B------:R-:W-:Y:S02]  /*1860*/  PRMT R12, R19, 0x5410, R12 ;  /* 0x00005410130c7816 */ /* 0x000fe4000000000c */
[----:B0-----:R-:W-:Y:S01]  /*1870*/  IADD3 R14, P2, PT, R14, 0x10, RZ ;  /* 0x000000100e0e7810 */ /* 0x001fe20007f5e0ff */
[----:B------:R-:W-:Y:S04]  /*1880*/  STL [R7], R10 ;  /* 0x0000000a07007387 */ /* 0x000fe80000100800 */
[----:B------:R-:W-:Y:S01]  /*1890*/  STL [R7+0x4], R12 ;  /* 0x0000040c07007387 */ /* 0x000fe20000100800 */
[----:B------:R-:W-:Y:S01]  /*18a0*/  IMAD.X R15, RZ, RZ, R15, P2 ;  /* 0x000000ffff0f7224 */ /* 0x000fe200010e060f */
[----:B--2---:R-:W-:-:S04]  /*18b0*/  PRMT R21, R21, 0x3340, R20 ;  /* 0x0000334015157816 */ /* 0x004fc80000000014 */
[----:B------:R-:W-:Y:S02]  /*18c0*/  PRMT R16, R21, 0x5410, R16 ;  /* 0x0000541015107816 */ /* 0x000fe40000000010 */
[----:B---3--:R-:W-:Y:S02]  /*18d0*/  PRMT R22, R23, 0x3340, R22 ;  /* 0x0000334017167816 */ /* 0x008fe40000000016 */
[----:B----4-:R-:W-:-:S04]  /*18e0*/  PRMT R27, R27, 0x3340, R24 ;  /* 0x000033401b1b7816 */ /* 0x010fc80000000018 */
[----:B------:R-:W-:Y:S01]  /*18f0*/  PRMT R22, R27, 0x5410, R22 ;  /* 0x000054101b167816 */ /* 0x000fe20000000016 */
[----:B------:R-:W-:Y:S04]  /*1900*/  STL [R7+0x8], R16 ;  /* 0x0000081007007387 */ /* 0x000fe80000100800 */
[----:B------:R0:W-:Y:S02]  /*1910*/  STL [R7+0xc], R22 ;  /* 0x00000c1607007387 */ /* 0x0001e40000100800 */
[----:B0-----:R-:W-:Y:S01]  /*1920*/  VIADD R7, R7, 0x10 ;  /* 0x0000001007077836 */ /* 0x001fe20000000000 */
[----:B------:R-:W-:Y:S06]  /*1930*/  @!P1 BRA `(.L_x_26) ;  /* 0xfffffffc00689947 */ /* 0x000fec000383ffff */
.L_x_25:
[----:B------:R-:W-:-:S05]  /*1940*/  IMAD.MOV R10, RZ, RZ, -R9 ;  /* 0x000000ffff0a7224 */ /* 0x000fca00078e0a09 */
[----:B------:R-:W-:-:S13]  /*1950*/  ISETP.GT.AND P1, PT, R10, 0x4, PT ;  /* 0x000000040a00780c */ /* 0x000fda0003f24270 */
[----:B------:R-:W-:Y:S05]  /*1960*/  @!P1 BRA `(.L_x_27) ;  /* 0x0000000000549947 */ /* 0x000fea0003800000 */
[----:B------:R-:W2:Y:S04]  /*1970*/  LDG.E.U8 R10, desc[UR14][R14.64] ;  /* 0x0000000e0e0a7981 */ /* 0x000ea8000c1e1100 */
[----:B------:R-:W2:Y:S04]  /*1980*/  LDG.E.U8 R17, desc[UR14][R14.64+-0x1] ;  /* 0xffffff0e0e117981 */ /* 0x000ea8000c1e1100 */
[----:B------:R-:W3:Y:S04]  /*1990*/  LDG.E.U8 R12, desc[UR14][R14.64+-0x2] ;  /* 0xfffffe0e0e0c7981 */ /* 0x000ee8000c1e1100 */
[----:B------:R-:W3:Y:S04]  /*19a0*/  LDG.E.U8 R19, desc[UR14][R14.64+-0x3] ;  /* 0xfffffd0e0e137981 */ /* 0x000ee8000c1e1100 */
[----:B------:R-:W4:Y:S04]  /*19b0*/  LDG.E.U8 R16, desc[UR14][R14.64+0x4] ;  /* 0x0000040e0e107981 */ /* 0x000f28000c1e1100 */
[----:B------:R-:W4:Y:S04]  /*19c0*/  LDG.E.U8 R21, desc[UR14][R14.64+0x3] ;  /* 0x0000030e0e157981 */ /* 0x000f28000c1e1100 */
[----:B------:R-:W5:Y:S04]  /*19d0*/  LDG.E.U8 R20, desc[UR14][R14.64+0x2] ;  /* 0x0000020e0e147981 */ /* 0x000f68000c1e1100 */
[----:B------:R0:W5:Y:S01]  /*19e0*/  LDG.E.U8 R23, desc[UR14][R14.64+0x1] ;  /* 0x0000010e0e177981 */ /* 0x000162000c1e1100 */
[----:B------:R-:W-:Y:S01]  /*19f0*/  PLOP3.LUT P0, PT, PT, PT, PT, 0x8, 0x80 ;  /* 0x000000000080781c */ /* 0x000fe20003f0e170 */
[----:B------:R-:W-:Y:S01]  /*1a00*/  VIADD R9, R9, 0x8 ;  /* 0x0000000809097836 */ /* 0x000fe20000000000 */
[----:B0-----:R-:W-:-:S05]  /*1a10*/  IADD3 R14, P1, PT, R14, 0x8, RZ ;  /* 0x000000080e0e7810 */ /* 0x001fca0007f3e0ff */
[----:B------:R-:W-:Y:S01]  /*1a20*/  IMAD.X R15, RZ, RZ, R15, P1 ;  /* 0x000000ffff0f7224 */ /* 0x000fe200008e060f */
[----:B--2---:R-:W-:Y:S02]  /*1a30*/  PRMT R10, R17, 0x3340, R10 ;  /* 0x00003340110a7816 */ /* 0x004fe4000000000a */
[----:B---3--:R-:W-:-:S04]  /*1a40*/  PRMT R19, R19, 0x3340, R12 ;  /* 0x0000334013137816 */ /* 0x008fc8000000000c */
[----:B------:R-:W-:Y:S02]  /*1a50*/  PRMT R10, R19, 0x5410, R10 ;  /* 0x00005410130a7816 */ /* 0x000fe4000000000a */
[----:B----4-:R-:W-:-:S03]  /*1a60*/  PRMT R16, R21, 0x3340, R16 ;  /* 0x0000334015107816 */ /* 0x010fc60000000010 */
[----:B------:R-:W-:Y:S01]  /*1a70*/  STL [R7], R10 ;  /* 0x0000000a07007387 */ /* 0x000fe20000100800 */
[----:B-----5:R-:W-:-:S04]  /*1a80*/  PRMT R23, R23, 0x3340, R20 ;  /* 0x0000334017177816 */ /* 0x020fc80000000014 */
[----:B------:R-:W-:-:S05]  /*1a90*/  PRMT R16, R23, 0x5410, R16 ;  /* 0x0000541017107816 */ /* 0x000fca0000000010 */
[----:B------:R0:W-:Y:S02]  /*1aa0*/  STL [R7+0x4], R16 ;  /* 0x0000041007007387 */ /* 0x0001e40000100800 */
[----:B0-----:R-:W-:-:S07]  /*1ab0*/  VIADD R7, R7, 0x8 ;  /* 0x0000000807077836 */ /* 0x001fce0000000000 */
.L_x_27:
[----:B------:R-:W-:-:S13]  /*1ac0*/  ISETP.EQ.AND P1, PT, R9, RZ, PT ;  /* 0x000000ff0900720c */ /* 0x000fda0003f22270 */
[----:B------:R-:W-:Y:S05]  /*1ad0*/  @!P0 BRA P1, `(.L_x_23) ;  /* 0x0000000000408947 */ /* 0x000fea0000800000 */
.L_x_24:
[----:B------:R-:W2:Y:S04]  /*1ae0*/  LDG.E.U8 R10, desc[UR14][R14.64] ;  /* 0x0000000e0e0a7981 */ /* 0x000ea8000c1e1100 */
[----:B------:R-:W2:Y:S04]  /*1af0*/  LDG.E.U8 R17, desc[UR14][R14.64+-0x1] ;  /* 0xffffff0e0e117981 */ /* 0x000ea8000c1e1100 */
[----:B------:R-:W3:Y:S04]  /*1b00*/  LDG.E.U8 R12, desc[UR14][R14.64+-0x2] ;  /* 0xfffffe0e0e0c7981 */ /* 0x000ee8000c1e1100 */
[----:B------:R-:W3:Y:S01]  /*1b10*/  LDG.E.U8 R19, desc[UR14][R14.64+-0x3] ;  /* 0xfffffd0e0e137981 */ /* 0x000ee2000c1e1100 */
[----:B------:R-:W-:-:S05]  /*1b20*/  VIADD R9, R9, 0x4 ;  /* 0x0000000409097836 */ /* 0x000fca0000000000 */
[----:B------:R-:W-:Y:S02]  /*1b30*/  ISETP.NE.AND P0, PT, R9, RZ, PT ;  /* 0x000000ff0900720c */ /* 0x000fe40003f05270 */
[----:B--2---:R-:W-:Y:S02]  /*1b40*/  PRMT R10, R17, 0x3340, R10 ;  /* 0x00003340110a7816 */ /* 0x004fe4000000000a */
[----:B---3--:R-:W-:Y:S02]  /*1b50*/  PRMT R19, R19, 0x3340, R12 ;  /* 0x0000334013137816 */ /* 0x008fe4000000000c */
[----:B------:R-:W-:Y:S02]  /*1b60*/  IADD3 R12, P1, PT, R14, 0x4, RZ ;  /* 0x000000040e0c7810 */ /* 0x000fe40007f3e0ff */
[----:B------:R-:W-:Y:S02]  /*1b70*/  PRMT R10, R19, 0x5410, R10 ;  /* 0x00005410130a7816 */ /* 0x000fe4000000000a */
[----:B------:R-:W-:Y:S01]  /*1b80*/  IADD3.X R17, PT, PT, RZ, R15, RZ, P1, !PT ;  /* 0x0000000fff117210 */ /* 0x000fe20000ffe4ff */
[----:B------:R-:W-:-:S02]  /*1b90*/  IMAD.MOV.U32 R14, RZ, RZ, R12 ;  /* 0x000000ffff0e7224 */ /* 0x000fc400078e000c */
[----:B------:R0:W-:Y:S02]  /*1ba0*/  STL [R7], R10 ;  /* 0x0000000a07007387 */ /* 0x0001e40000100800 */
[----:B------:R-:W-:Y:S02]  /*1bb0*/  IMAD.MOV.U32 R15, RZ, RZ, R17 ;  /* 0x000000ffff0f7224 */ /* 0x000fe400078e0011 */
[----:B0-----:R-:W-:Y:S01]  /*1bc0*/  VIADD R7, R7, 0x4 ;  /* 0x0000000407077836 */ /* 0x001fe20000000000 */
[----:B------:R-:W-:Y:S06]  /*1bd0*/  @P0 BRA `(.L_x_24) ;  /* 0xfffffffc00c00947 */ /* 0x000fec000383ffff */
.L_x_23:
[----:B------:R-:W-:Y:S01]  /*1be0*/  ISETP.NE.AND P0, PT, R18, RZ, PT ;  /* 0x000000ff1200720c */ /* 0x000fe20003f05270 */
[----:B------:R-:W-:-:S12]  /*1bf0*/  IMAD.MOV.U32 R10, RZ, RZ, R8 ;  /* 0x000000ffff0a7224 */ /* 0x000fd800078e0008 */
[----:B------:R-:W-:Y:S05]  /*1c00*/  @!P0 BRA `(.L_x_22) ;  /* 0x00000000003c8947 */ /* 0x000fea0003800000 */
[----:B------:R-:W-:-:S05]  /*1c10*/  IADD3 R14, P0, PT, R8, UR10, RZ ;  /* 0x0000000a080e7c10 */ /* 0x000fca000ff1e0ff */
[----:B------:R-:W-:-:S05]  /*1c20*/  IMAD.X R15, RZ, RZ, UR11, P0 ;  /* 0x0000000bff0f7e24 */ /* 0x000fca00080e06ff */
[----:B------:R-:W2:Y:S01]  /*1c30*/  LDG.E.U8 R7, desc[UR14][R14.64] ;  /* 0x0000000e0e077981 */ /* 0x000ea2000c1e1100 */
[----:B------:R-:W-:Y:S01]  /*1c40*/  IMAD.IADD R12, R1, 0x1, R8 ;  /* 0x00000001010c7824 */ /* 0x000fe200078e0208 */
[----:B------:R-:W-:Y:S01]  /*1c50*/  ISETP.NE.AND P0, PT, R18, 0x1, PT ;  /* 0x000000011200780c */ /* 0x000fe20003f05270 */
[----:B------:R-:W-:-:S03]  /*1c60*/  VIADD R10, R8, 0x1 ;  /* 0x00000001080a7836 */ /* 0x000fc60000000000 */
[----:B--2---:R0:W-:Y:S09]  /*1c70*/  STL.U8 [R12], R7 ;  /* 0x000000070c007387 */ /* 0x0041f20000100000 */
[----:B------:R-:W-:Y:S05]  /*1c80*/  @!P0 BRA `(.L_x_22) ;  /* 0x00000000001c8947 */ /* 0x000fea0003800000 */
[----:B------:R-:W-:Y:S01]  /*1c90*/  ISETP.NE.AND P0, PT, R18, 0x2, PT ;  /* 0x000000021200780c */ /* 0x000fe20003f05270 */
[----:B0-----:R-:W2:-:S12]  /*1ca0*/  LDG.E.U8 R7, desc[UR14][R14.64+0x1] ;  /* 0x0000010e0e077981 */ /* 0x001e98000c1e1100 */
[----:B------:R-:W3:Y:S01]  /*1cb0*/  @P0 LDG.E.U8 R9, desc[UR14][R14.64+0x2] ;  /* 0x0000020e0e090981 */ /* 0x000ee2000c1e1100 */
[C---:B------:R-:W-:Y:S01]  /*1cc0*/  IADD3 R10, PT, PT, R8.reuse, 0x2, RZ ;  /* 0x00000002080a7810 */ /* 0x040fe20007ffe0ff */
[----:B------:R-:W-:Y:S02]  /*1cd0*/  @P0 VIADD R10, R8, 0x3 ;  /* 0x00000003080a0836 */ /* 0x000fe40000000000 */
[----:B--2---:R1:W-:Y:S04]  /*1ce0*/  STL.U8 [R12+0x1], R7 ;  /* 0x000001070c007387 */ /* 0x0043e80000100000 */
[----:B---3--:R1:W-:Y:S02]  /*1cf0*/  @P0 STL.U8 [R12+0x2], R9 ;  /* 0x000002090c000387 */ /* 0x0083e40000100000 */
.L_x_22:
[----:B------:R-:W-:-:S05]  /*1d00*/  VIADD R16, R10, 0x1 ;  /* 0x000000010a107836 */ /* 0x000fca0000000000 */
[----:B------:R-:W-:-:S13]  /*1d10*/  ISETP.GE.U32.AND P0, PT, R16, R13, PT ;  /* 0x0000000d1000720c */ /* 0x000fda0003f06070 */
[----:B------:R-:W-:Y:S05]  /*1d20*/  @P0 BRA `(.L_x_28) ;  /* 0x0000000800300947 */ /* 0x000fea0003800000 */
[----:B------:R-:W-:Y:S01]  /*1d30*/  LOP3.LUT R8, RZ, R10, RZ, 0x33, !PT ;  /* 0x0000000aff087212 */ /* 0x000fe200078e33ff */
[--C-:B01----:R-:W-:Y:S01]  /*1d40*/  IMAD.MOV.U32 R12, RZ, RZ, R10.reuse ;  /* 0x000000ffff0c7224 */ /* 0x103fe200078e000a */
[----:B------:R-:W-:-:S03]  /*1d50*/  IADD3 R7, PT, PT, R13, -0x2, -R10 ;  /* 0xfffffffe0d077810 */ /* 0x000fc60007ffe80a */
[----:B------:R-:W-:Y:S01]  /*1d60*/  IMAD.IADD R8, R8, 0x1, R13 ;  /* 0x0000000108087824 */ /* 0x000fe200078e020d */
[----:B------:R-:W-:-:S04]  /*1d70*/  ISETP.GE.U32.AND P0, PT, R7, 0x3, PT ;  /* 0x000000030700780c */ /* 0x000fc80003f06070 */
[----:B------:R-:W-:Y:S01]  /*1d80*/  LOP3.LUT P1, R9, R8, 0x3, RZ, 0xc0, !PT ;  /* 0x0000000308097812 */ /* 0x000fe2000782c0ff */
[----:B------:R-:W-:-:S12]  /*1d90*/  IMAD.MOV.U32 R8, RZ, RZ, R16 ;  /* 0x000000ffff087224 */ /* 0x000fd800078e0010 */
[----:B------:R-:W-:Y:S05]  /*1da0*/  @!P1 BRA `(.L_x_29) ;  /* 0x00000000004c9947 */ /* 0x000fea0003800000 */
[----:B------:R-:W-:-:S05]  /*1db0*/  IADD3 R14, P1, PT, R10, UR10, RZ ;  /* 0x0000000a0a0e7c10 */ /* 0x000fca000ff3e0ff */
[----:B------:R-:W-:-:S05]  /*1dc0*/  IMAD.X R15, RZ, RZ, UR11, P1 ;  /* 0x0000000bff0f7e24 */ /* 0x000fca00088e06ff */
[----:B------:R-:W2:Y:S01]  /*1dd0*/  LDG.E.U8 R7, desc[UR14][R14.64+0x1] ;  /* 0x0000010e0e077981 */ /* 0x000ea2000c1e1100 */
[----:B------:R-:W-:Y:S01]  /*1de0*/  IMAD.IADD R18, R1, 0x1, R10 ;  /* 0x0000000101127824 */ /* 0x000fe200078e020a */
[----:B------:R-:W-:Y:S01]  /*1df0*/  ISETP.NE.AND P1, PT, R9, 0x1, PT ;  /* 0x000000010900780c */ /* 0x000fe20003f25270 */
[----:B------:R-:W-:Y:S01]  /*1e00*/  IMAD.MOV.U32 R12, RZ, RZ, R16 ;  /* 0x000000ffff0c7224 */ /* 0x000fe200078e0010 */
[----:B------:R-:W-:Y:S02]  /*1e10*/  IADD3 R8, PT, PT, R10, 0x2, RZ ;  /* 0x000000020a087810 */ /* 0x000fe40007ffe0ff */
[----:B--2---:R0:W-:Y:S09]  /*1e20*/  STL.U8 [R18], R7 ;  /* 0x0000000712007387 */ /* 0x0041f20000100000 */
[----:B------:R-:W-:Y:S05]  /*1e30*/  @!P1 BRA `(.L_x_29) ;  /* 0x0000000000289947 */ /* 0x000fea0003800000 */
[----:B------:R-:W-:Y:S01]  /*1e40*/  ISETP.NE.AND P1, PT, R9, 0x2, PT ;  /* 0x000000020900780c */ /* 0x000fe20003f25270 */
[----:B0-----:R-:W2:-:S12]  /*1e50*/  LDG.E.U8 R7, desc[UR14][R14.64+0x2] ;  /* 0x0000020e0e077981 */ /* 0x001e98000c1e1100 */
[----:B------:R-:W3:Y:S01]  /*1e60*/  @P1 LDG.E.U8 R9, desc[UR14][R14.64+0x3] ;  /* 0x0000030e0e091981 */ /* 0x000ee2000c1e1100 */
[C---:B------:R-:W-:Y:S02]  /*1e70*/  VIADD R16, R10.reuse, 0x3 ;  /* 0x000000030a107836 */ /* 0x040fe40000000000 */
[----:B------:R-:W-:Y:S02]  /*1e80*/  IMAD.MOV.U32 R12, RZ, RZ, R8 ;  /* 0x000000ffff0c7224 */ /* 0x000fe400078e0008 */
[--C-:B------:R-:W-:Y:S02]  /*1e90*/  IMAD.MOV.U32 R8, RZ, RZ, R16.reuse ;  /* 0x000000ffff087224 */ /* 0x100fe400078e0010 */
[----:B------:R-:W-:Y:S02]  /*1ea0*/  @P1 IMAD.MOV.U32 R12, RZ, RZ, R16 ;  /* 0x000000ffff0c1224 */ /* 0x000fe400078e0010 */
[----:B------:R-:W-:Y:S01]  /*1eb0*/  @P1 VIADD R8, R10, 0x4 ;  /* 0x000000040a081836 */ /* 0x000fe20000000000 */
[----:B--2---:R1:W-:Y:S04]  /*1ec0*/  STL.U8 [R18+0x1], R7 ;  /* 0x0000010712007387 */ /* 0x0043e80000100000 */
[----:B---3--:R1:W-:Y:S02]  /*1ed0*/  @P1 STL.U8 [R18+0x2], R9 ;  /* 0x0000020912001387 */ /* 0x0083e40000100000 */
.L_x_29:
[----:B------:R-:W-:Y:S05]  /*1ee0*/  @!P0 BRA `(.L_x_28) ;  /* 0x0000000400c08947 */ /* 0x000fea0003800000 */
[----:B------:R-:W-:-:S13]  /*1ef0*/  ISETP.GE.AND P0, PT, R8, R13, PT ;  /* 0x0000000d0800720c */ /* 0x000fda0003f06270 */
[----:B------:R-:W-:Y:S05]  /*1f00*/  @P0 BRA `(.L_x_30) ;  /* 0x0000000400780947 */ /* 0x000fea0003800000 */
[----:B01----:R-:W-:Y:S01]  /*1f10*/  IMAD.IADD R7, R13, 0x1, -R8 ;  /* 0x000000010d077824 */ /* 0x003fe200078e0a08 */
[----:B------:R-:W-:-:S04]  /*1f20*/  PLOP3.LUT P0, PT, PT, PT, PT, 0x80, 0x8 ;  /* 0x000000000008781c */ /* 0x000fc80003f0f070 */
[----:B------:R-:W-:-:S13]  /*1f30*/  ISETP.GT.AND P1, PT, R7, 0xc, PT ;  /* 0x0000000c0700780c */ /* 0x000fda0003f24270 */
[----:B------:R-:W-:Y:S05]  /*1f40*/  @!P1 BRA `(.L_x_31) ;  /* 0x0000000000e49947 */ /* 0x000fea0003800000 */
[----:B------:R-:W-:Y:S02]  /*1f50*/  PLOP3.LUT P0, PT, PT, PT, PT, 0x8, 0x80 ;  /* 0x000000000080781c */ /* 0x000fe40003f0e170 */
[----:B------:R-:W-:-:S11]  /*1f60*/  IADD3 R7, PT, PT, R13, -0xc, RZ ;  /* 0xfffffff40d077810 */ /* 0x000fd60007ffe0ff */
.L_x_32:
[C---:B------:R-:W-:Y:S01]  /*1f70*/  IADD3 R20, P1, PT, R8.reuse, UR10, RZ ;  /* 0x0000000a08147c10 */ /* 0x040fe2000ff3e0ff */
[----:B------:R-:W-:-:S04]  /*1f80*/  VIADD R10, R8, 0x4 ;  /* 0x00000004080a7836 */ /* 0x000fc80000000000 */
[----:B------:R-:W-:Y:S01]  /*1f90*/  IMAD.X R21, RZ, RZ, UR11, P1 ;  /* 0x0000000bff157e24 */ /* 0x000fe200088e06ff */
[----:B------:R-:W-:-:S04]  /*1fa0*/  IADD3 R16, P1, PT, R10, UR10, RZ ;  /* 0x0000000a0a107c10 */ /* 0x000fc8000ff3e0ff */
[----:B------:R-:W2:Y:S01]  /*1fb0*/  LDG.E.U8 R27, desc[UR14][R20.64] ;  /* 0x0000000e141b7981 */ /* 0x000ea2000c1e1100 */
[----:B------:R-:W-:-:S03]  /*1fc0*/  IMAD.X R17, RZ, RZ, UR11, P1 ;  /* 0x0000000bff117e24 */ /* 0x000fc600088e06ff */
[----:B------:R-:W3:Y:S04]  /*1fd0*/  LDG.E.U8 R23, desc[UR14][R20.64+0x3] ;  /* 0x0000030e14177981 */ /* 0x000ee8000c1e1100 */
[----:B------:R-:W4:Y:S04]  /*1fe0*/  LDG.E.U8 R28, desc[UR14][R20.64+0x1] ;  /* 0x0000010e141c7981 */ /* 0x000f28000c1e1100 */
[----:B------:R0:W5:Y:S04]  /*1ff0*/  LDG.E.U8 R24, desc[UR14][R20.64+0x2] ;  /* 0x0000020e14187981 */ /* 0x000168000c1e1100 */
[----:B------:R-:W5:Y:S01]  /*2000*/  LDG.E.U8 R26, desc[UR14][R16.64] ;  /* 0x0000000e101a7981 */ /* 0x000f62000c1e1100 */
[----:B------:R-:W-:-:S02]  /*2010*/  IMAD.IADD R12, R1, 0x1, R12 ;  /* 0x00000001010c7824 */ /* 0x000fc400078e020c */
[----:B------:R-:W-:Y:S01]  /*2020*/  VIADD R14, R8, 0x8 ;  /* 0x00000008080e7836 */ /* 0x000fe20000000000 */
[----:B------:R-:W5:Y:S01]  /*2030*/  LDG.E.U8 R9, desc[UR14][R16.64+0x1] ;  /* 0x0000010e10097981 */ /* 0x000f62000c1e1100 */
[----:B------:R-:W-:-:S03]  /*2040*/  IMAD.IADD R29, R1, 0x1, R8 ;  /* 0x00000001011d7824 */ /* 0x000fc600078e0208 */
[----:B------:R-:W-:Y:S01]  /*2050*/  IADD3 R18, P1, PT, R14, UR10, RZ ;  /* 0x0000000a0e127c10 */ /* 0x000fe2000ff3e0ff */
[----:B------:R-:W5:Y:S03]  /*2060*/  LDG.E.U8 R15, desc[UR14][R16.64+0x2] ;  /* 0x0000020e100f7981 */ /* 0x000f66000c1e1100 */
[----:B------:R-:W-:Y:S01]  /*2070*/  IADD3.X R19, PT, PT, RZ, UR11, RZ, P1, !PT ;  /* 0x0000000bff137c10 */ /* 0x000fe20008ffe4ff */
[----:B------:R-:W5:Y:S04]  /*2080*/  LDG.E.U8 R22, desc[UR14][R16.64+0x3] ;  /* 0x0000030e10167981 */ /* 0x000f68000c1e1100 */
[----:B------:R-:W5:Y:S04]  /*2090*/  LDG.E.U8 R16, desc[UR14][R18.64+0x2] ;  /* 0x0000020e12107981 */ /* 0x000f68000c1e1100 */
[----:B--2---:R1:W-:Y:S02]  /*20a0*/  STL.U8 [R12], R27 ;  /* 0x0000001b0c007387 */ /* 0x0043e40000100000 */
[----:B-1----:R-:W-:Y:S01]  /*20b0*/  VIADD R12, R8, 0xc ;  /* 0x0000000c080c7836 */ /* 0x002fe20000000000 */
[C---:B------:R-:W-:Y:S01]  /*20c0*/  IADD3 R27, PT, PT, R1.reuse, 0x3, R8 ;  /* 0x00000003011b7810 */ /* 0x040fe20007ffe008 */
[----:B---3--:R1:W-:Y:S03]  /*20d0*/  STL.U8 [R29+0x2], R23 ;  /* 0x000002171d007387 */ /* 0x0083e60000100000 */
[----:B0-----:R-:W-:Y:S01]  /*20e0*/  IADD3 R20, P2, PT, R12, UR10, RZ ;  /* 0x0000000a0c147c10 */ /* 0x001fe2000ff5e0ff */
[----:B----4-:R0:W-:Y:S04]  /*20f0*/  STL.U8 [R29], R28 ;  /* 0x0000001c1d007387 */ /* 0x0101e80000100000 */
[----:B------:R-:W-:Y:S01]  /*2100*/  IMAD.X R21, RZ, RZ, UR11, P2 ;  /* 0x0000000bff157e24 */ /* 0x000fe200090e06ff */
[----:B-1----:R-:W2:Y:S04]  /*2110*/  LDG.E.U8 R23, desc[UR14][R18.64] ;  /* 0x0000000e12177981 */ /* 0x002ea8000c1e1100 */
[----:B-----5:R1:W-:Y:S04]  /*2120*/  STL.U8 [R29+0x1], R24 ;  /* 0x000001181d007387 */ /* 0x0203e80000100000 */
[----:B------:R3:W-:Y:S04]  /*2130*/  STL.U8 [R27], R26 ;  /* 0x0000001a1b007387 */ /* 0x0007e80000100000 */
[----:B0-----:R-:W4:Y:S04]  /*2140*/  LDG.E.U8 R28, desc[UR14][R20.64+0x1] ;  /* 0x0000010e141c7981 */ /* 0x001f28000c1e1100 */
[----:B-1----:R-:W5:Y:S04]  /*2150*/  LDG.E.U8 R24, desc[UR14][R18.64+0x3] ;  /* 0x0000030e12187981 */ /* 0x002f68000c1e1100 */
[----:B---3--:R0:W3:Y:S04]  /*2160*/  LDG.E.U8 R27, desc[UR14][R18.64+0x1] ;  /* 0x0000010e121b7981 */ /* 0x0080e8000c1e1100 */
[----:B------:R-:W4:Y:S04]  /*2170*/  LDG.E.U8 R29, desc[UR14][R20.64] ;  /* 0x0000000e141d7981 */ /* 0x000f28000c1e1100 */
[----:B------:R-:W4:Y:S04]  /*2180*/  LDG.E.U8 R17, desc[UR14][R20.64+0x2] ;  /* 0x0000020e14117981 */ /* 0x000f28000c1e1100 */
[----:B------:R-:W4:Y:S01]  /*2190*/  LDG.E.U8 R26, desc[UR14][R20.64+0x3] ;  /* 0x0000030e141a7981 */ /* 0x000f22000c1e1100 */
[C---:B0-----:R-:W-:Y:S01]  /*21a0*/  IMAD.IADD R18, R1.reuse, 0x1, R10 ;  /* 0x0000000101127824 */ /* 0x041fe200078e020a */
[C---:B------:R-:W-:Y:S01]  /*21b0*/  IADD3 R10, PT, PT, R1.reuse, 0x7, R8 ;  /* 0x00000007010a7810 */ /* 0x040fe20007ffe008 */
[----:B------:R-:W-:-:S03]  /*21c0*/  IMAD.IADD R14, R1, 0x1, R14 ;  /* 0x00000001010e7824 */ /* 0x000fc600078e020e */
[----:B------:R-:W-:Y:S01]  /*21d0*/  STL.U8 [R18], R9 ;  /* 0x0000000912007387 */ /* 0x000fe20000100000 */
[----:B------:R-:W-:-:S03]  /*21e0*/  IMAD.IADD R19, R1, 0x1, R12 ;  /* 0x0000000101137824 */ /* 0x000fc600078e020c */
[----:B------:R-:W-:Y:S04]  /*21f0*/  STL.U8 [R18+0x1], R15 ;  /* 0x0000010f12007387 */ /* 0x000fe80000100000 */
[----:B------:R-:W-:Y:S01]  /*2200*/  STL.U8 [R18+0x2], R22 ;  /* 0x0000021612007387 */ /* 0x000fe20000100000 */
[----:B------:R-:W-:-:S03]  /*2210*/  VIADD R12, R8, 0xf ;  /* 0x0000000f080c7836 */ /* 0x000fc60000000000 */
[----:B--2---:R0:W-:Y:S04]  /*2220*/  STL.U8 [R10], R23 ;  /* 0x000000170a007387 */ /* 0x0041e80000100000 */
[----:B------:R1:W-:Y:S01]  /*2230*/  STL.U8 [R14+0x1], R16 ;  /* 0x000001100e007387 */ /* 0x0003e20000100000 */
[----:B0-----:R-:W-:Y:S01]  /*2240*/  IADD3 R10, PT, PT, R1, 0xb, R8 ;  /* 0x0000000b010a7810 */ /* 0x001fe20007ffe008 */
[----:B------:R-:W-:Y:S02]  /*2250*/  VIADD R8, R8, 0x10 ;  /* 0x0000001008087836 */ /* 0x000fe40000000000 */
[----:B-----5:R1:W-:Y:S04]  /*2260*/  STL.U8 [R14+0x2], R24 ;  /* 0x000002180e007387 */ /* 0x0203e80000100000 */
[----:B---3--:R1:W-:Y:S04]  /*2270*/  STL.U8 [R14], R27 ;  /* 0x0000001b0e007387 */ /* 0x0083e80000100000 */
[----:B----4-:R1:W-:Y:S04]  /*2280*/  STL.U8 [R10], R29 ;  /* 0x0000001d0a007387 */ /* 0x0103e80000100000 */
[----:B------:R1:W-:Y:S04]  /*2290*/  STL.U8 [R19], R28 ;  /* 0x0000001c13007387 */ /* 0x0003e80000100000 */
[----:B------:R1:W-:Y:S04]  /*22a0*/  STL.U8 [R19+0x1], R17 ;  /* 0x0000011113007387 */ /* 0x0003e80000100000 */
[----:B------:R1:W-:Y:S01]  /*22b0*/  STL.U8 [R19+0x2], R26 ;  /* 0x0000021a13007387 */ /* 0x0003e20000100000 */
[----:B------:R-:W-:-:S13]  /*22c0*/  ISETP.GE.AND P1, PT, R8, R7, PT ;  /* 0x000000070800720c */ /* 0x000fda0003f26270 */
[----:B-1----:R-:W-:Y:S05]  /*22d0*/  @!P1 BRA `(.L_x_32) ;  /* 0xfffffffc00249947 */ /* 0x002fea000383ffff */
.L_x_31:
[----:B------:R-:W-:-:S05]  /*22e0*/  IMAD.IADD R7, R13, 0x1, -R8 ;  /* 0x000000010d077824 */ /* 0x000fca00078e0a08 */
[----:B------:R-:W-:-:S13]  /*22f0*/  ISETP.GT.AND P1, PT, R7, 0x4, PT ;  /* 0x000000040700780c */ /* 0x000fda0003f24270 */
[----:B------:R-:W-:Y:S05]  /*2300*/  @!P1 BRA `(.L_x_33) ;  /* 0x0000000000709947 */ /* 0x000fea0003800000 */
[C---:B------:R-:W-:Y:S02]  /*2310*/  IADD3 R16, P0, PT, R8.reuse, UR10, RZ ;  /* 0x0000000a08107c10 */ /* 0x040fe4000ff1e0ff */
[----:B------:R-:W-:-:S03]  /*2320*/  IADD3 R10, PT, PT, R8, 0x4, RZ ;  /* 0x00000004080a7810 */ /* 0x000fc60007ffe0ff */
[----:B------:R-:W-:Y:S01]  /*2330*/  IMAD.X R17, RZ, RZ, UR11, P0 ;  /* 0x0000000bff117e24 */ /* 0x000fe200080e06ff */
[----:B------:R-:W-:-:S04]  /*2340*/  IADD3 R14, P0, PT, R10, UR10, RZ ;  /* 0x0000000a0a0e7c10 */ /* 0x000fc8000ff1e0ff */
[----:B------:R-:W2:Y:S01]  /*2350*/  LDG.E.U8 R7, desc[UR14][R16.64] ;  /* 0x0000000e10077981 */ /* 0x000ea2000c1e1100 */
[----:B------:R-:W-:-:S03]  /*2360*/  IMAD.X R15, RZ, RZ, UR11, P0 ;  /* 0x0000000bff0f7e24 */ /* 0x000fc600080e06ff */
[----:B------:R-:W3:Y:S04]  /*2370*/  LDG.E.U8 R9, desc[UR14][R16.64+0x1] ;  /* 0x0000010e10097981 */ /* 0x000ee8000c1e1100 */
[----:B------:R-:W4:Y:S04]  /*2380*/  LDG.E.U8 R18, desc[UR14][R16.64+0x2] ;  /* 0x0000020e10127981 */ /* 0x000f28000c1e1100 */
[----:B------:R-:W5:Y:S04]  /*2390*/  LDG.E.U8 R19, desc[UR14][R16.64+0x3] ;  /* 0x0000030e10137981 */ /* 0x000f68000c1e1100 */
[----:B------:R-:W5:Y:S04]  /*23a0*/  LDG.E.U8 R20, desc[UR14][R14.64] ;  /* 0x0000000e0e147981 */ /* 0x000f68000c1e1100 */
[----:B------:R-:W5:Y:S04]  /*23b0*/  LDG.E.U8 R21, desc[UR14][R14.64+0x1] ;  /* 0x0000010e0e157981 */ /* 0x000f68000c1e1100 */
[----:B------:R-:W5:Y:S04]  /*23c0*/  LDG.E.U8 R22, desc[UR14][R14.64+0x2] ;  /* 0x0000020e0e167981 */ /* 0x000f68000c1e1100 */
[----:B------:R-:W5:Y:S01]  /*23d0*/  LDG.E.U8 R23, desc[UR14][R14.64+0x3] ;  /* 0x0000030e0e177981 */ /* 0x000f62000c1e1100 */
[C---:B------:R-:W-:Y:S01]  /*23e0*/  IMAD.IADD R12, R1.reuse, 0x1, R12 ;  /* 0x00000001010c7824 */ /* 0x040fe200078e020c */
[C-C-:B------:R-:W-:Y:S01]  /*23f0*/  IADD3 R27, PT, PT, R1.reuse, 0x3, R8.reuse ;  /* 0x00000003011b7810 */ /* 0x140fe20007ffe008 */
[----:B------:R-:W-:-:S02]  /*2400*/  IMAD.IADD R24, R1, 0x1, R8 ;  /* 0x0000000101187824 */ /* 0x000fc400078e0208 */
[----:B------:R-:W-:Y:S01]  /*2410*/  IMAD.IADD R10, R1, 0x1, R10 ;  /* 0x00000001010a7824 */ /* 0x000fe200078e020a */
[----:B------:R-:W-:Y:S01]  /*2420*/  PLOP3.LUT P0, PT, PT, PT, PT, 0x8, 0x80 ;  /* 0x000000000080781c */ /* 0x000fe20003f0e170 */
[----:B--2---:R0:W-:Y:S04]  /*2430*/  STL.U8 [R12], R7 ;  /* 0x000000070c007387 */ /* 0x0041e80000100000 */
[----:B---3--:R1:W-:Y:S04]  /*2440*/  STL.U8 [R24], R9 ;  /* 0x0000000918007387 */ /* 0x0083e80000100000 */
[----:B----4-:R1:W-:Y:S04]  /*2450*/  STL.U8 [R24+0x1], R18 ;  /* 0x0000011218007387 */ /* 0x0103e80000100000 */
[----:B-----5:R1:W-:Y:S04]  /*2460*/  STL.U8 [R24+0x2], R19 ;  /* 0x0000021318007387 */ /* 0x0203e80000100000 */
[----:B------:R1:W-:Y:S04]  /*2470*/  STL.U8 [R27], R20 ;  /* 0x000000141b007387 */ /* 0x0003e80000100000 */
[----:B------:R1:W-:Y:S04]  /*2480*/  STL.U8 [R10], R21 ;  /* 0x000000150a007387 */ /* 0x0003e80000100000 */
[----:B------:R1:W-:Y:S04]  /*2490*/  STL.U8 [R10+0x1], R22 ;  /* 0x000001160a007387 */ /* 0x0003e80000100000 */
[----:B------:R1:W-:Y:S01]  /*24a0*/  STL.U8 [R10+0x2], R23 ;  /* 0x000002170a007387 */ /* 0x0003e20000100000 */
[----:B0-----:R-:W-:-:S02]  /*24b0*/  VIADD R12, R8, 0x7 ;  /* 0x00000007080c7836 */ /* 0x001fc40000000000 */
[----:B------:R-:W-:-:S07]  /*24c0*/  VIADD R8, R8, 0x8 ;  /* 0x0000000808087836 */ /* 0x000fce0000000000 */
.L_x_33:
[----:B------:R-:W-:-:S13]  /*24d0*/  ISETP.EQ.AND P1, PT, R8, R13, PT ;  /* 0x0000000d0800720c */ /* 0x000fda0003f22270 */
[----:B------:R-:W-:Y:S05]  /*24e0*/  @!P0 BRA P1, `(.L_x_28) ;  /* 0x0000000000408947 */ /* 0x000fea0000800000 */
.L_x_30:
[----:B------:R-:W-:-:S04]  /*24f0*/  IADD3 R14, P0, PT, R8, UR10, RZ ;  /* 0x0000000a080e7c10 */ /* 0x000fc8000ff1e0ff */
[----:B------:R-:W-:-:S05]  /*2500*/  IADD3.X R15, PT, PT, RZ, UR11, RZ, P0, !PT ;  /* 0x0000000bff0f7c10 */ /* 0x000fca00087fe4ff */
[----:B012---:R-:W2:Y:S04]  /*2510*/  LDG.E.U8 R7, desc[UR14][R14.64] ;  /* 0x0000000e0e077981 */ /* 0x007ea8000c1e1100 */
[----:B------:R-:W3:Y:S04]  /*2520*/  LDG.E.U8 R9, desc[UR14][R14.64+0x1] ;  /* 0x0000010e0e097981 */ /* 0x000ee8000c1e1100 */
[----:B------:R-:W4:Y:S04]  /*2530*/  LDG.E.U8 R10, desc[UR14][R14.64+0x2] ;  /* 0x0000020e0e0a7981 */ /* 0x000f28000c1e1100 */
[----:B------:R-:W5:Y:S01]  /*2540*/  LDG.E.U8 R16, desc[UR14][R14.64+0x3] ;  /* 0x0000030e0e107981 */ /* 0x000f62000c1e1100 */
[----:B------:R-:W-:-:S02]  /*2550*/  IMAD.IADD R18, R1, 0x1, R12 ;  /* 0x0000000101127824 */ /* 0x000fc400078e020c */
[----:B------:R-:W-:Y:S02]  /*2560*/  IMAD.IADD R17, R1, 0x1, R8 ;  /* 0x0000000101117824 */ /* 0x000fe400078e0208 */
[C---:B------:R-:W-:Y:S02]  /*2570*/  VIADD R12, R8.reuse, 0x3 ;  /* 0x00000003080c7836 */ /* 0x040fe40000000000 */
[----:B------:R-:W-:-:S05]  /*2580*/  VIADD R8, R8, 0x4 ;  /* 0x0000000408087836 */ /* 0x000fca0000000000 */
[----:B------:R-:W-:Y:S01]  /*2590*/  ISETP.NE.AND P0, PT, R8, R13, PT ;  /* 0x0000000d0800720c */ /* 0x000fe20003f05270 */
[----:B--2---:R2:W-:Y:S04]  /*25a0*/  STL.U8 [R18], R7 ;  /* 0x0000000712007387 */ /* 0x0045e80000100000 */
[----:B---3--:R2:W-:Y:S04]  /*25b0*/  STL.U8 [R17], R9 ;  /* 0x0000000911007387 */ /* 0x0085e80000100000 */
[----:B----4-:R2:W-:Y:S04]  /*25c0*/  STL.U8 [R17+0x1], R10 ;  /* 0x0000010a11007387 */ /* 0x0105e80000100000 */
[----:B-----5:R2:W-:Y:S01]  /*25d0*/  STL.U8 [R17+0x2], R16 ;  /* 0x0000021011007387 */ /* 0x0205e20000100000 */
[----:B------:R-:W-:Y:S05]  /*25e0*/  @P0 BRA `(.L_x_30) ;  /* 0xfffffffc00c00947 */ /* 0x000fea000383ffff */
.L_x_28:
[----:B012---:R-:W2:Y:S01]  /*25f0*/  LDL.U8 R7, [R1] ;  /* 0x0000000001077983 */ /* 0x007ea20000100000 */
[----:B------:R-:W-:Y:S01]  /*2600*/  BSSY.RECONVERGENT B0, `(.L_x_34) ;  /* 0x000000d000007945 */ /* 0x000fe20003800200 */
[C---:B--2---:R-:W-:Y:S02]  /*2610*/  ISETP.NE.AND P1, PT, R7.reuse, RZ, PT ;  /* 0x000000ff0700720c */ /* 0x044fe40003f25270 */
[----:B------:R-:W-:Y:S01]  /*2620*/  ISETP.NE.AND P0, PT, R7, 0x2d, PT ;  /* 0x0000002d0700780c */ /* 0x000fe20003f05270 */
[----:B------:R-:W-:-:S03]  /*2630*/  IMAD.MOV.U32 R7, RZ, RZ, RZ ;  /* 0x000000ffff077224 */ /* 0x000fc600078e00ff */
[----:B------:R-:W-:-:S07]  /*2640*/  SEL R8, RZ, 0x1, P0 ;  /* 0x00000001ff087807 */ /* 0x000fce0000000000 */
[----:B------:R-:W-:Y:S05]  /*2650*/  @!P1 BRA `(.L_x_35) ;  /* 0x00000000001c9947 */ /* 0x000fea0003800000 */
[----:B------:R-:W-:Y:S02]  /*2660*/  IMAD.MOV.U32 R7, RZ, RZ, RZ ;  /* 0x000000ffff077224 */ /* 0x000fe400078e00ff */
[----:B------:R-:W-:-:S07]  /*2670*/  IMAD.MOV.U32 R9, RZ, RZ, R1 ;  /* 0x000000ffff097224 */ /* 0x000fce00078e0001 */
.L_x_36:
[----:B------:R0:W2:Y:S01]  /*2680*/  LDL.U8 R10, [R9+0x1] ;  /* 0x00000100090a7983 */ /* 0x0000a20000100000 */
[----:B------:R-:W-:Y:S01]  /*2690*/  VIADD R7, R7, 0x1 ;  /* 0x0000000107077836 */ /* 0x000fe20000000000 */
[----:B0-----:R-:W-:Y:S02]  /*26a0*/  IADD3 R9, PT, PT, R9, 0x1, RZ ;  /* 0x0000000109097810 */ /* 0x001fe40007ffe0ff */
[----:B--2---:R-:W-:-:S13]  /*26b0*/  ISETP.NE.AND P1, PT, R10, RZ, PT ;  /* 0x000000ff0a00720c */ /* 0x004fda0003f25270 */
[----:B------:R-:W-:Y:S05]  /*26c0*/  @P1 BRA `(.L_x_36) ;  /* 0xfffffffc00ec1947 */ /* 0x000fea000383ffff */
.L_x_35:
[----:B------:R-:W-:Y:S05]  /*26d0*/  BSYNC.RECONVERGENT B0 ;  /* 0x0000000000007941 */ /* 0x000fea0003800200 */
.L_x_34:
[----:B------:R-:W-:Y:S01]  /*26e0*/  ISETP.GT.U32.AND P1, PT, R7, R8, PT ;  /* 0x000000080700720c */ /* 0x000fe20003f24070 */
[----:B------:R-:W-:Y:S01]  /*26f0*/  BSSY.RECONVERGENT B0, `(.L_x_37) ;  /* 0x00000d2000007945 */ /* 0x000fe20003800200 */
[----:B------:R-:W-:-:S11]  /*2700*/  IMAD.MOV.U32 R17, RZ, RZ, RZ ;  /* 0x000000ffff117224 */ /* 0x000fd600078e00ff */
[----:B------:R-:W-:Y:S05]  /*2710*/  @!P1 BRA `(.L_x_38) ;  /* 0x0000000c003c9947 */ /* 0x000fea0003800000 */
[----:B------:R-:W-:Y:S01]  /*2720*/  IMAD.IADD R10, R8, 0x1, -R7 ;  /* 0x00000001080a7824 */ /* 0x000fe200078e0a07 */
[----:B------:R-:W-:Y:S01]  /*2730*/  BSSY.RECONVERGENT B1, `(.L_x_39) ;  /* 0x0000063000017945 */ /* 0x000fe20003800200 */
[----:B------:R-:W-:Y:S02]  /*2740*/  IMAD.IADD R9, R7, 0x1, -R8 ;  /* 0x0000000107097824 */ /* 0x000fe400078e0a08 */
[----:B------:R-:W-:Y:S01]  /*2750*/  IMAD.MOV.U32 R17, RZ, RZ, RZ ;  /* 0x000000ffff117224 */ /* 0x000fe200078e00ff */
[----:B------:R-:W-:Y:S02]  /*2760*/  ISETP.GT.U32.AND P1, PT, R10, -0x10, PT ;  /* 0xfffffff00a00780c */ /* 0x000fe40003f24070 */
[----:B------:R-:W-:-:S11]  /*2770*/  LOP3.LUT P2, R27, R9, 0xf, RZ, 0xc0, !PT ;  /* 0x0000000f091b7812 */ /* 0x000fd6000784c0ff */
[----:B------:R-:W-:Y:S05]  /*2780*/  @P1 BRA `(.L_x_40) ;  /* 0x0000000400741947 */ /* 0x000fea0003800000 */
[----:B------:R-:W-:Y:S02]  /*2790*/  IMAD.MOV.U32 R7, RZ, RZ, RZ ;  /* 0x000000ffff077224 */ /* 0x000fe400078e00ff */
[----:B------:R-:W-:-:S07]  /*27a0*/  IMAD.MOV.U32 R17, RZ, RZ, RZ ;  /* 0x000000ffff117224 */ /* 0x000fce00078e00ff */
.L_x_41:
[----:B------:R-:W-:-:S05]  /*27b0*/  IADD3 R16, PT, PT, R1, R8, RZ ;  /* 0x0000000801107210 */ /* 0x000fca0007ffe0ff */
[----:B------:R-:W2:Y:S04]  /*27c0*/  LDL.U8 R10, [R16] ;  /* 0x00000000100a7983 */ /* 0x000ea80000100000 */
[----:B------:R-:W3:Y:S04]  /*27d0*/  LDL.U8 R20, [R16+0x1] ;  /* 0x0000010010147983 */ /* 0x000ee80000100000 */
[----:B------:R-:W4:Y:S04]  /*27e0*/  LDL.U8 R18, [R16+0x2] ;  /* 0x0000020010127983 */ /* 0x000f280000100000 */
[----:B------:R-:W5:Y:S04]  /*27f0*/  LDL.U8 R19, [R16+0x3] ;  /* 0x0000030010137983 */ /* 0x000f680000100000 */
[----:B------:R-:W5:Y:S04]  /*2800*/  LDL.U8 R14, [R16+0x4] ;  /* 0x00000400100e7983 */ /* 0x000f680000100000 */
[----:B------:R-:W5:Y:S01]  /*2810*/  LDL.U8 R15, [R16+0x5] ;  /* 0x00000500100f7983 */ /* 0x000f620000100000 */
[----:B--2---:R-:W-:-:S03]  /*2820*/  VIADD R12, R10, 0xffffffd0 ;  /* 0xffffffd00a0c7836 */ /* 0x004fc60000000000 */
[----:B------:R-:W2:Y:S01]  /*2830*/  LDL.U8 R10, [R16+0x6] ;  /* 0x00000600100a7983 */ /* 0x000ea20000100000 */
[----:B---3--:R-:W-:Y:S01]  /*2840*/  VIADD R20, R20, 0xffffffd0 ;  /* 0xffffffd014147836 */ /* 0x008fe20000000000 */
[----:B------:R-:W-:Y:S02]  /*2850*/  LOP3.LUT R21, R12, 0xffff, RZ, 0xc0, !PT ;  /* 0x0000ffff0c157812 */ /* 0x000fe400078ec0ff */
[----:B------:R-:W3:Y:S01]  /*2860*/  LDL.U8 R12, [R16+0x7] ;  /* 0x00000700100c7983 */ /* 0x000ee20000100000 */
[----:B----4-:R-:W-:Y:S01]  /*2870*/  VIADD R18, R18, 0xffffffd0 ;  /* 0xffffffd012127836 */ /* 0x010fe20000000000 */
[----:B------:R-:W-:Y:S02]  /*2880*/  LOP3.LUT R20, R20, 0xffff, RZ, 0xc0, !PT ;  /* 0x0000ffff14147812 */ /* 0x000fe400078ec0ff */
[----:B------:R-:W-:Y:S02]  /*2890*/  PRMT R21, R21, 0x8880, RZ ;  /* 0x0000888015157816 */ /* 0x000fe400000000ff */
[----:B------:R-:W-:-:S02]  /*28a0*/  PRMT R22, R20, 0x8880, RZ ;  /* 0x0000888014167816 */ /* 0x000fc400000000ff */
[----:B------:R-:W-:Y:S01]  /*28b0*/  LOP3.LUT R18, R18, 0xffff, RZ, 0xc0, !PT ;  /* 0x0000ffff12127812 */ /* 0x000fe200078ec0ff */
[----:B------:R-:W-:Y:S02]  /*28c0*/  IMAD.MOV.U32 R20, RZ, RZ, R21 ;  /* 0x000000ffff147224 */ /* 0x000fe400078e0015 */
[----:B------:R-:W-:Y:S02]  /*28d0*/  IMAD.MOV.U32 R21, RZ, RZ, R22 ;  /* 0x000000ffff157224 */ /* 0x000fe400078e0016 */
[----:B------:R-:W-:Y:S02]  /*28e0*/  IMAD R20, R17, 0xa, R20 ;  /* 0x0000000a11147824 */ /* 0x000fe400078e0214 */
[----:B------:R-:W4:Y:S02]  /*28f0*/  LDL.U8 R17, [R16+0x8] ;  /* 0x0000080010117983 */ /* 0x000f240000100000 */
[----:B------:R-:W-:Y:S01]  /*2900*/  IMAD R24, R20, 0xa, R21 ;  /* 0x0000000a14187824 */ /* 0x000fe200078e0215 */
[----:B------:R-:W-:Y:S01]  /*2910*/  PRMT R21, R18, 0x8880, RZ ;  /* 0x0000888012157816 */ /* 0x000fe200000000ff */
[----:B-----5:R-:W-:Y:S01]  /*2920*/  VIADD R20, R19, 0xffffffd0 ;  /* 0xffffffd013147836 */ /* 0x020fe20000000000 */
[----:B------:R-:W5:Y:S04]  /*2930*/  LDL.U8 R18, [R16+0x9] ;  /* 0x0000090010127983 */ /* 0x000f680000100000 */
[----:B------:R-:W5:Y:S01]  /*2940*/  LDL.U8 R19, [R16+0xa] ;  /* 0x00000a0010137983 */ /* 0x000f620000100000 */
[----:B------:R-:W-:-:S03]  /*2950*/  LOP3.LUT R22, R20, 0xffff, RZ, 0xc0, !PT ;  /* 0x0000ffff14167812 */ /* 0x000fc600078ec0ff */
[----:B------:R-:W5:Y:S01]  /*2960*/  LDL.U8 R20, [R16+0xb] ;  /* 0x00000b0010147983 */ /* 0x000f620000100000 */
[----:B------:R-:W-:Y:S01]  /*2970*/  IMAD R23, R24, 0xa, R21 ;  /* 0x0000000a18177824 */ /* 0x000fe200078e0215 */
[----:B------:R-:W-:Y:S02]  /*2980*/  PRMT R26, R22, 0x8880, RZ ;  /* 0x00008880161a7816 */ /* 0x000fe400000000ff */
[----:B------:R-:W5:Y:S03]  /*2990*/  LDL.U8 R21, [R16+0xc] ;  /* 0x00000c0010157983 */ /* 0x000f660000100000 */
[----:B------:R-:W-:Y:S01]  /*29a0*/  IMAD R26, R23, 0xa, R26 ;  /* 0x0000000a171a7824 */ /* 0x000fe200078e021a */
[----:B------:R-:W5:Y:S04]  /*29b0*/  LDL.U8 R22, [R16+0xe] ;  /* 0x00000e0010167983 */ /* 0x000f680000100000 */
[----:B------:R-:W5:Y:S04]  /*29c0*/  LDL.U8 R23, [R16+0xd] ;  /* 0x00000d0010177983 */ /* 0x000f680000100000 */
[----:B------:R-:W5:Y:S01]  /*29d0*/  LDL.U8 R24, [R16+0xf] ;  /* 0x00000f0010187983 */ /* 0x000f620000100000 */
[----:B------:R-:W-:Y:S01]  /*29e0*/  VIADD R14, R14, 0xffffffd0 ;  /* 0xffffffd00e0e7836 */ /* 0x000fe20000000000 */
[----:B------:R-:W-:-:S04]  /*29f0*/  IADD3 R15, PT, PT, R15, -0x30, RZ ;  /* 0xffffffd00f0f7810 */ /* 0x000fc80007ffe0ff */
[----:B------:R-:W-:Y:S02]  /*2a00*/  LOP3.LUT R14, R14, 0xffff, RZ, 0xc0, !PT ;  /* 0x0000ffff0e0e7812 */ /* 0x000fe400078ec0ff */
[----:B------:R-:W-:Y:S02]  /*2a10*/  LOP3.LUT R15, R15, 0xffff, RZ, 0xc0, !PT ;  /* 0x0000ffff0f0f7812 */ /* 0x000fe400078ec0ff */
[----:B------:R-:W-:Y:S02]  /*2a20*/  PRMT R29, R14, 0x8880, RZ ;  /* 0x000088800e1d7816 */ /* 0x000fe400000000ff */
[----:B------:R-:W-:-:S03]  /*2a30*/  PRMT R15, R15, 0x8880, RZ ;  /* 0x000088800f0f7816 */ /* 0x000fc600000000ff */
[----:B------:R-:W-:-:S04]  /*2a40*/  IMAD R26, R26, 0xa, R29 ;  /* 0x0000000a1a1a7824 */ /* 0x000fc800078e021d */
[----:B------:R-:W-:Y:S02]  /*2a50*/  IMAD R15, R26, 0xa, R15 ;  /* 0x0000000a1a0f7824 */ /* 0x000fe400078e020f */
[----:B------:R-:W-:Y:S02]  /*2a60*/  VIADD R7, R7, 0x10 ;  /* 0x0000001007077836 */ /* 0x000fe40000000000 */
[----:B------:R-:W-:Y:S02]  /*2a70*/  VIADD R8, R8, 0x10 ;  /* 0x0000001008087836 */ /* 0x000fe40000000000 */
[----:B--2---:R-:W-:Y:S02]  /*2a80*/  VIADD R10, R10, 0xffffffd0 ;  /* 0xffffffd00a0a7836 */ /* 0x004fe40000000000 */
[----:B---3--:R-:W-:-:S03]  /*2a90*/  VIADD R12, R12, 0xffffffd0 ;  /* 0xffffffd00c0c7836 */ /* 0x008fc60000000000 */
[----:B------:R-:W-:Y:S02]  /*2aa0*/  LOP3.LUT R10, R10, 0xffff, RZ, 0xc0, !PT ;  /* 0x0000ffff0a0a7812 */ /* 0x000fe400078ec0ff */
[----:B------:R-:W-:Y:S02]  /*2ab0*/  LOP3.LUT R12, R12, 0xffff, RZ, 0xc0, !PT ;  /* 0x0000ffff0c0c7812 */ /* 0x000fe400078ec0ff */
[----:B------:R-:W-:Y:S02]  /*2ac0*/  PRMT R10, R10, 0x8880, RZ ;  /* 0x000088800a0a7816 */ /* 0x000fe400000000ff */
[----:B------:R-:W-:Y:S01]  /*2ad0*/  PRMT R12, R12, 0x8880, RZ ;  /* 0x000088800c0c7816 */ /* 0x000fe200000000ff */
[----:B----4-:R-:W-:Y:S02]  /*2ae0*/  VIADD R17, R17, 0xffffffd0 ;  /* 0xffffffd011117836 */ /* 0x010fe40000000000 */
[----:B------:R-:W-:Y:S02]  /*2af0*/  IMAD R15, R15, 0xa, R10 ;  /* 0x0000000a0f0f7824 */ /* 0x000fe400078e020a */
[----:B-----5:R-:W-:Y:S01]  /*2b00*/  VIADD R18, R18, 0xffffffd0 ;  /* 0xffffffd012127836 */ /* 0x020fe20000000000 */
[----:B------:R-:W-:Y:S01]  /*2b10*/  LOP3.LUT R17, R17, 0xffff, RZ, 0xc0, !PT ;  /* 0x0000ffff11117812 */ /* 0x000fe200078ec0ff */
[----:B------:R-:W-:-:S03]  /*2b20*/  VIADD R19, R19, 0xffffffd0 ;  /* 0xffffffd013137836 */ /* 0x000fc60000000000 */
[----:B------:R-:W-:Y:S01]  /*2b30*/  LOP3.LUT R18, R18, 0xffff, RZ, 0xc0, !PT ;  /* 0x0000ffff12127812 */ /* 0x000fe200078ec0ff */
[----:B------:R-:W-:Y:S01]  /*2b40*/  IMAD R10, R15, 0xa, R12 ;  /* 0x0000000a0f0a7824 */ /* 0x000fe200078e020c */
[----:B------:R-:W-:Y:S01]  /*2b50*/  PRMT R15, R17, 0x8880, RZ ;  /* 0x00008880110f7816 */ /* 0x000fe200000000ff */
[----:B------:R-:W-:Y:S01]  /*2b60*/  VIADD R20, R20, 0xffffffd0 ;  /* 0xffffffd014147836 */ /* 0x000fe20000000000 */
[----:B------:R-:W-:Y:S02]  /*2b70*/  LOP3.LUT R19, R19, 0xffff, RZ, 0xc0, !PT ;  /* 0x0000ffff13137812 */ /* 0x000fe400078ec0ff */
[----:B------:R-:W-:Y:S01]  /*2b80*/  PRMT R12, R18, 0x8880, RZ ;  /* 0x00008880120c7816 */ /* 0x000fe200000000ff */
[----:B------:R-:W-:Y:S01]  /*2b90*/  VIADD R21, R21, 0xffffffd0 ;  /* 0xffffffd015157836 */ /* 0x000fe20000000000 */
[----:B------:R-:W-:Y:S01]  /*2ba0*/  LOP3.LUT R20, R20, 0xffff, RZ, 0xc0, !PT ;  /* 0x0000ffff14147812 */ /* 0x000fe200078ec0ff */
[----:B------:R-:W-:Y:S01]  /*2bb0*/  IMAD R15, R10, 0xa, R15 ;  /* 0x0000000a0a0f7824 */ /* 0x000fe200078e020f */
[----:B------:R-:W-:-:S02]  /*2bc0*/  PRMT R19, R19, 0x8880, RZ ;  /* 0x0000888013137816 */ /* 0x000fc400000000ff */
[----:B------:R-:W-:Y:S01]  /*2bd0*/  LOP3.LUT R21, R21, 0xffff, RZ, 0xc0, !PT ;  /* 0x0000ffff15157812 */ /* 0x000fe200078ec0ff */
[----:B------:R-:W-:Y:S01]  /*2be0*/  IMAD R15, R15, 0xa, R12 ;  /* 0x0000000a0f0f7824 */ /* 0x000fe200078e020c */
[----:B------:R-:W-:Y:S02]  /*2bf0*/  PRMT R20, R20, 0x8880, RZ ;  /* 0x0000888014147816 */ /* 0x000fe400000000ff */
[----:B------:R-:W-:Y:S02]  /*2c00*/  MOV R10, R19 ;  /* 0x00000013000a7202 */ /* 0x000fe40000000f00 */
[----:B------:R-:W-:Y:S01]  /*2c10*/  PRMT R21, R21, 0x8880, RZ ;  /* 0x0000888015157816 */ /* 0x000fe200000000ff */
[----:B------:R-:W-:Y:S02]  /*2c20*/  IMAD.MOV.U32 R12, RZ, RZ, R20 ;  /* 0x000000ffff0c7224 */ /* 0x000fe400078e0014 */
[----:B------:R-:W-:Y:S02]  /*2c30*/  IMAD R15, R15, 0xa, R10 ;  /* 0x0000000a0f0f7824 */ /* 0x000fe400078e020a */
[----:B------:R-:W-:-:S02]  /*2c40*/  IMAD.MOV.U32 R10, RZ, RZ, R21 ;  /* 0x000000ffff0a7224 */ /* 0x000fc400078e0015 */
[----:B------:R-:W-:Y:S02]  /*2c50*/  IMAD R15, R15, 0xa, R12 ;  /* 0x0000000a0f0f7824 */ /* 0x000fe400078e020c */
[----:B------:R-:W-:Y:S02]  /*2c60*/  VIADD R23, R23, 0xffffffd0 ;  /* 0xffffffd017177836 */ /* 0x000fe40000000000 */
[----:B------:R-:W-:Y:S01]  /*2c70*/  IMAD R15, R15, 0xa, R10 ;  /* 0x0000000a0f0f7824 */ /* 0x000fe200078e020a */
[----:B------:R-:W-:Y:S01]  /*2c80*/  LOP3.LUT R10, R9, 0xfffffff0, RZ, 0xc0, !PT ;  /* 0xfffffff0090a7812 */ /* 0x000fe200078ec0ff */
[----:B------:R-:W-:Y:S01]  /*2c90*/  VIADD R22, R22, 0xffffffd0 ;  /* 0xffffffd016167836 */ /* 0x000fe20000000000 */
[----:B------:R-:W-:Y:S01]  /*2ca0*/  LOP3.LUT R23, R23, 0xffff, RZ, 0xc0, !PT ;  /* 0x0000ffff17177812 */ /* 0x000fe200078ec0ff */
[----:B------:R-:W-:Y:S01]  /*2cb0*/  VIADD R24, R24, 0xffffffd0 ;  /* 0xffffffd018187836 */ /* 0x000fe20000000000 */
[----:B------:R-:W-:Y:S02]  /*2cc0*/  ISETP.NE.AND P1, PT, R7, R10, PT ;  /* 0x0000000a0700720c */ /* 0x000fe40003f25270 */
[----:B------:R-:W-:-:S02]  /*2cd0*/  LOP3.LUT R22, R22, 0xffff, RZ, 0xc0, !PT ;  /* 0x0000ffff16167812 */ /* 0x000fc400078ec0ff */
[----:B------:R-:W-:Y:S02]  /*2ce0*/  PRMT R12, R23, 0x8880, RZ ;  /* 0x00008880170c7816 */ /* 0x000fe400000000ff */
[----:B------:R-:W-:Y:S02]  /*2cf0*/  LOP3.LUT R24, R24, 0xffff, RZ, 0xc0, !PT ;  /* 0x0000ffff18187812 */ /* 0x000fe400078ec0ff */
[----:B------:R-:W-:Y:S01]  /*2d00*/  PRMT R14, R22, 0x8880, RZ ;  /* 0x00008880160e7816 */ /* 0x000fe200000000ff */
[----:B------:R-:W-:Y:S01]  /*2d10*/  IMAD R15, R15, 0xa, R12 ;  /* 0x0000000a0f0f7824 */ /* 0x000fe200078e020c */
[----:B------:R-:W-:-:S03]  /*2d20*/  PRMT R17, R24, 0x8880, RZ ;  /* 0x0000888018117816 */ /* 0x000fc600000000ff */
[----:B------:R-:W-:-:S04]  /*2d30*/  IMAD R14, R15, 0xa, R14 ;  /* 0x0000000a0f0e7824 */ /* 0x000fc800078e020e */
[----:B------:R-:W-:Y:S01]  /*2d40*/  IMAD R17, R14, 0xa, R17 ;  /* 0x0000000a0e117824 */ /* 0x000fe200078e0211 */
[----:B------:R-:W-:Y:S06]  /*2d50*/  @P1 BRA `(.L_x_41) ;  /* 0xfffffff800941947 */ /* 0x000fec000383ffff */
.L_x_40:
[----:B------:R-:W-:Y:S05]  /*2d60*/  BSYNC.RECONVERGENT B1 ;  /* 0x0000000000017941 */ /* 0x000fea0003800200 */
.L_x_39:
[----:B------:R-:W-:Y:S05]  /*2d70*/  @!P2 BRA `(.L_x_38) ;  /* 0x0000000400a4a947 */ /* 0x000fea0003800000 */
[----:B------:R-:W-:Y:S01]  /*2d80*/  ISETP.GE.U32.AND P1, PT, R27, 0x8, PT ;  /* 0x000000081b00780c */ /* 0x000fe20003f26070 */
[----:B------:R-:W-:Y:S01]  /*2d90*/  BSSY.RECONVERGENT B1, `(.L_x_42) ;  /* 0x0000032000017945 */ /* 0x000fe20003800200 */
[----:B------:R-:W-:-:S11]  /*2da0*/  LOP3.LUT P2, R20, R9, 0x7, RZ, 0xc0, !PT ;  /* 0x0000000709147812 */ /* 0x000fd6000784c0ff */
[----:B------:R-:W-:Y:S05]  /*2db0*/  @!P1 BRA `(.L_x_43) ;  /* 0x0000000000bc9947 */ /* 0x000fea0003800000 */
[----:B------:R-:W-:-:S05]  /*2dc0*/  IADD3 R21, PT, PT, R1, R8, RZ ;  /* 0x0000000801157210 */ /* 0x000fca0007ffe0ff */
[----:B------:R-:W2:Y:S04]  /*2dd0*/  LDL.U8 R16, [R21] ;  /* 0x0000000015107983 */ /* 0x000ea80000100000 */
[----:B------:R-:W3:Y:S04]  /*2de0*/  LDL.U8 R18, [R21+0x1] ;  /* 0x0000010015127983 */ /* 0x000ee80000100000 */
[----:B------:R-:W4:Y:S04]  /*2df0*/  LDL.U8 R19, [R21+0x2] ;  /* 0x0000020015137983 */ /* 0x000f280000100000 */
[----:B------:R-:W5:Y:S04]  /*2e00*/  LDL.U8 R15, [R21+0x3] ;  /* 0x00000300150f7983 */ /* 0x000f680000100000 */
[----:B------:R-:W5:Y:S04]  /*2e10*/  LDL.U8 R14, [R21+0x4] ;  /* 0x00000400150e7983 */ /* 0x000f680000100000 */
[----:B------:R-:W5:Y:S04]  /*2e20*/  LDL.U8 R12, [R21+0x5] ;  /* 0x00000500150c7983 */ /* 0x000f680000100000 */
[----:B------:R-:W5:Y:S04]  /*2e30*/  LDL.U8 R10, [R21+0x6] ;  /* 0x00000600150a7983 */ /* 0x000f680000100000 */
[----:B------:R-:W5:Y:S01]  /*2e40*/  LDL.U8 R7, [R21+0x7] ;  /* 0x0000070015077983 */ /* 0x000f620000100000 */
[----:B------:R-:W-:-:S02]  /*2e50*/  VIADD R8, R8, 0x8 ;  /* 0x0000000808087836 */ /* 0x000fc40000000000 */
[----:B--2---:R-:W-:Y:S02]  /*2e60*/  VIADD R16, R16, 0xffffffd0 ;  /* 0xffffffd010107836 */ /* 0x004fe40000000000 */
[----:B---3--:R-:W-:-:S03]  /*2e70*/  VIADD R18, R18, 0xffffffd0 ;  /* 0xffffffd012127836 */ /* 0x008fc60000000000 */
[----:B------:R-:W-:Y:S01]  /*2e80*/  LOP3.LUT R16, R16, 0xffff, RZ, 0xc0, !PT ;  /* 0x0000ffff10107812 */ /* 0x000fe200078ec0ff */
[----:B----4-:R-:W-:Y:S01]  /*2e90*/  VIADD R19, R19, 0xffffffd0 ;  /* 0xffffffd013137836 */ /* 0x010fe20000000000 */
[----:B------:R-:W-:Y:S02]  /*2ea0*/  LOP3.LUT R18, R18, 0xffff, RZ, 0xc0, !PT ;  /* 0x0000ffff12127812 */ /* 0x000fe400078ec0ff */
[----:B------:R-:W-:Y:S01]  /*2eb0*/  PRMT R16, R16, 0x8880, RZ ;  /* 0x0000888010107816 */ /* 0x000fe200000000ff */
[----:B-----5:R-:W-:Y:S01]  /*2ec0*/  VIADD R15, R15, 0xffffffd0 ;  /* 0xffffffd00f0f7836 */ /* 0x020fe20000000000 */
[----:B------:R-:W-:Y:S02]  /*2ed0*/  LOP3.LUT R19, R19, 0xffff, RZ, 0xc0, !PT ;  /* 0x0000ffff13137812 */ /* 0x000fe400078ec0ff */
[----:B------:R-:W-:Y:S01]  /*2ee0*/  PRMT R18, R18, 0x8880, RZ ;  /* 0x0000888012127816 */ /* 0x000fe200000000ff */
[----:B------:R-:W-:Y:S01]  /*2ef0*/  IMAD R17, R17, 0xa, R16 ;  /* 0x0000000a11117824 */ /* 0x000fe200078e0210 */
[----:B------:R-:W-:Y:S01]  /*2f00*/  PRMT R19, R19, 0x8880, RZ ;  /* 0x0000888013137816 */ /* 0x000fe200000000ff */
[----:B------:R-:W-:Y:S01]  /*2f10*/  VIADD R14, R14, 0xffffffd0 ;  /* 0xffffffd00e0e7836 */ /* 0x000fe20000000000 */
[----:B------:R-:W-:Y:S01]  /*2f20*/  LOP3.LUT R15, R15, 0xffff, RZ, 0xc0, !PT ;  /* 0x0000ffff0f0f7812 */ /* 0x000fe200078ec0ff */
[----:B------:R-:W-:-:S02]  /*2f30*/  IMAD R17, R17, 0xa, R18 ;  /* 0x0000000a11117824 */ /* 0x000fc400078e0212 */
[----:B------:R-:W-:Y:S01]  /*2f40*/  IMAD.MOV.U32 R16, RZ, RZ, R19 ;  /* 0x000000ffff107224 */ /* 0x000fe200078e0013 */
[----:B------:R-:W-:Y:S01]  /*2f50*/  LOP3.LUT R14, R14, 0xffff, RZ, 0xc0, !PT ;  /* 0x0000ffff0e0e7812 */ /* 0x000fe200078ec0ff */
[----:B------:R-:W-:Y:S01]  /*2f60*/  VIADD R12, R12, 0xffffffd0 ;  /* 0xffffffd00c0c7836 */ /* 0x000fe20000000000 */
[----:B------:R-:W-:Y:S01]  /*2f70*/  IADD3 R10, PT, PT, R10, -0x30, RZ ;  /* 0xffffffd00a0a7810 */ /* 0x000fe20007ffe0ff */
[----:B------:R-:W-:Y:S01]  /*2f80*/  IMAD R17, R17, 0xa, R16 ;  /* 0x0000000a11117824 */ /* 0x000fe200078e0210 */
[----:B------:R-:W-:Y:S01]  /*2f90*/  PRMT R16, R15, 0x8880, RZ ;  /* 0x000088800f107816 */ /* 0x000fe200000000ff */
[----:B------:R-:W-:Y:S01]  /*2fa0*/  VIADD R7, R7, 0xffffffd0 ;  /* 0xffffffd007077836 */ /* 0x000fe20000000000 */
[----:B------:R-:W-:Y:S02]  /*2fb0*/  LOP3.LUT R15, R12, 0xffff, RZ, 0xc0, !PT ;  /* 0x0000ffff0c0f7812 */ /* 0x000fe400078ec0ff */
[----:B------:R-:W-:Y:S01]  /*2fc0*/  PRMT R18, R14, 0x8880, RZ ;  /* 0x000088800e127816 */ /* 0x000fe200000000ff */
[----:B------:R-:W-:Y:S01]  /*2fd0*/  IMAD.MOV.U32 R12, RZ, RZ, R16 ;  /* 0x000000ffff0c7224 */ /* 0x000fe200078e0010 */
[----:B------:R-:W-:-:S02]  /*2fe0*/  LOP3.LUT R14, R10, 0xffff, RZ, 0xc0, !PT ;  /* 0x0000ffff0a0e7812 */ /* 0x000fc400078ec0ff */
[----:B------:R-:W-:Y:S01]  /*2ff0*/  PRMT R15, R15, 0x8880, RZ ;  /* 0x000088800f0f7816 */ /* 0x000fe200000000ff */
[----:B------:R-:W-:Y:S01]  /*3000*/  IMAD.MOV.U32 R10, RZ, RZ, R18 ;  /* 0x000000ffff0a7224 */ /* 0x000fe200078e0012 */
[----:B------:R-:W-:Y:S01]  /*3010*/  PRMT R16, R14, 0x8880, RZ ;  /* 0x000088800e107816 */ /* 0x000fe200000000ff */
[----:B------:R-:W-:Y:S01]  /*3020*/  IMAD R17, R17, 0xa, R12 ;  /* 0x0000000a11117824 */ /* 0x000fe200078e020c */
[----:B------:R-:W-:Y:S01]  /*3030*/  LOP3.LUT R12, R7, 0xffff, RZ, 0xc0, !PT ;  /* 0x0000ffff070c7812 */ /* 0x000fe200078ec0ff */
[----:B------:R-:W-:Y:S02]  /*3040*/  IMAD.MOV.U32 R7, RZ, RZ, R15 ;  /* 0x000000ffff077224 */ /* 0x000fe400078e000f */
[----:B------:R-:W-:Y:S01]  /*3050*/  IMAD R14, R17, 0xa, R10 ;  /* 0x0000000a110e7824 */ /* 0x000fe200078e020a */
[----:B------:R-:W-:Y:S01]  /*3060*/  PRMT R17, R12, 0x8880, RZ ;  /* 0x000088800c117816 */ /* 0x000fe200000000ff */
[----:B------:R-:W-:Y:S02]  /*3070*/  IMAD.MOV.U32 R10, RZ, RZ, R16 ;  /* 0x000000ffff0a7224 */ /* 0x000fe400078e0010 */
[----:B------:R-:W-:-:S04]  /*3080*/  IMAD R7, R14, 0xa, R7 ;  /* 0x0000000a0e077824 */ /* 0x000fc800078e0207 */
[----:B------:R-:W-:-:S04]  /*3090*/  IMAD R10, R7, 0xa, R10 ;  /* 0x0000000a070a7824 */ /* 0x000fc800078e020a */
[----:B------:R-:W-:-:S07]  /*30a0*/  IMAD R17, R10, 0xa, R17 ;  /* 0x0000000a0a117824 */ /* 0x000fce00078e0211 */
.L_x_43:
[----:B------:R-:W-:Y:S05]  /*30b0*/  BSYNC.RECONVERGENT B1 ;  /* 0x0000000000017941 */ /* 0x000fea0003800200 */
.L_x_42:
[----:B------:R-:W-:Y:S05]  /*30c0*/  @!P2 BRA `(.L_x_38) ;  /* 0x0000000000d0a947 */ /* 0x000fea0003800000 */
[----:B------:R-:W-:Y:S01]  /*30d0*/  ISETP.GE.U32.AND P1, PT, R20, 0x4, PT ;  /* 0x000000041400780c */ /* 0x000fe20003f26070 */
[----:B------:R-:W-:Y:S01]  /*30e0*/  BSSY.RECONVERGENT B1, `(.L_x_44) ;  /* 0x000001d000017945 */ /* 0x000fe20003800200 */
[----:B------:R-:W-:-:S04]  /*30f0*/  LOP3.LUT R9, R9, 0x3, RZ, 0xc0, !PT ;  /* 0x0000000309097812 */ /* 0x000fc800078ec0ff */
[----:B------:R-:W-:-:S07]  /*3100*/  ISETP.NE.AND P2, PT, R9, RZ, PT ;  /* 0x000000ff0900720c */ /* 0x000fce0003f45270 */
[----:B------:R-:W-:Y:S06]  /*3110*/  @!P1 BRA `(.L_x_45) ;  /* 0x0000000000649947 */ /* 0x000fec0003800000 */
[----:B------:R-:W-:-:S05]  /*3120*/  IMAD.IADD R7, R1, 0x1, R8 ;  /* 0x0000000101077824 */ /* 0x000fca00078e0208 */
[----:B------:R-:W2:Y:S04]  /*3130*/  LDL.U8 R12, [R7+0x1] ;  /* 0x00000100070c7983 */ /* 0x000ea80000100000 */
[----:B------:R-:W3:Y:S04]  /*3140*/  LDL.U8 R10, [R7] ;  /* 0x00000000070a7983 */ /* 0x000ee80000100000 */
[----:B------:R-:W4:Y:S04]  /*3150*/  LDL.U8 R14, [R7+0x2] ;  /* 0x00000200070e7983 */ /* 0x000f280000100000 */
[----:B------:R-:W5:Y:S01]  /*3160*/  LDL.U8 R15, [R7+0x3] ;  /* 0x00000300070f7983 */ /* 0x000f620000100000 */
[----:B------:R-:W-:-:S02]  /*3170*/  VIADD R8, R8, 0x4 ;  /* 0x0000000408087836 */ /* 0x000fc40000000000 */
[----:B--2---:R-:W-:Y:S01]  /*3180*/  VIADD R12, R12, 0xffffffd0 ;  /* 0xffffffd00c0c7836 */ /* 0x004fe20000000000 */
[----:B---3--:R-:W-:-:S04]  /*3190*/  IADD3 R10, PT, PT, R10, -0x30, RZ ;  /* 0xffffffd00a0a7810 */ /* 0x008fc80007ffe0ff */
        /* <DEDUP_REMOVED lines=9> */
[----:B------:R-:W-:Y:S01]  /*3230*/  IMAD R10, R17, 0xa, R10 ;  /* 0x0000000a110a7824 */ /* 0x000fe200078e020a */
[----:B------:R-:W-:-:S02]  /*3240*/  PRMT R14, R14, 0x8880, RZ ;  /* 0x000088800e0e7816 */ /* 0x000fc400000000ff */
[----:B------:R-:W-:Y:S01]  /*3250*/  PRMT R15, R15, 0x8880, RZ ;  /* 0x000088800f0f7816 */ /* 0x000fe200000000ff */
[----:B------:R-:W-:Y:S02]  /*3260*/  IMAD R7, R10, 0xa, R7 ;  /* 0x0000000a0a077824 */ /* 0x000fe400078e0207 */
[----:B------:R-:W-:Y:S02]  /*3270*/  IMAD.MOV.U32 R12, RZ, RZ, R14 ;  /* 0x000000ffff0c7224 */ /* 0x000fe400078e000e */
[----:B------:R-:W-:Y:S02]  /*3280*/  IMAD.MOV.U32 R10, RZ, RZ, R15 ;  /* 0x000000ffff0a7224 */ /* 0x000fe400078e000f */
[----:B------:R-:W-:-:S04]  /*3290*/  IMAD R7, R7, 0xa, R12 ;  /* 0x0000000a07077824 */ /* 0x000fc800078e020c */
[----:B------:R-:W-:-:S07]  /*32a0*/  IMAD R17, R7, 0xa, R10 ;  /* 0x0000000a07117824 */ /* 0x000fce00078e020a */
.L_x_45:
[----:B------:R-:W-:Y:S05]  /*32b0*/  BSYNC.RECONVERGENT B1 ;  /* 0x0000000000017941 */ /* 0x000fea0003800200 */
.L_x_44:
[----:B------:R-:W-:Y:S05]  /*32c0*/  @!P2 BRA `(.L_x_38) ;  /* 0x000000000050a947 */ /* 0x000fea0003800000 */
[----:B------:R-:W-:-:S05]  /*32d0*/  IADD3 R12, PT, PT, R1, R8, RZ ;  /* 0x00000008010c7210 */ /* 0x000fca0007ffe0ff */
[----:B------:R-:W2:Y:S01]  /*32e0*/  LDL.U8 R7, [R12] ;  /* 0x000000000c077983 */ /* 0x000ea20000100000 */
[----:B------:R-:W-:Y:S01]  /*32f0*/  ISETP.NE.AND P1, PT, R9, 0x1, PT ;  /* 0x000000010900780c */ /* 0x000fe20003f25270 */
[----:B--2---:R-:W-:-:S05]  /*3300*/  VIADD R7, R7, 0xffffffd0 ;  /* 0xffffffd007077836 */ /* 0x004fca0000000000 */
[----:B------:R-:W-:-:S04]  /*3310*/  LOP3.LUT R7, R7, 0xffff, RZ, 0xc0, !PT ;  /* 0x0000ffff07077812 */ /* 0x000fc800078ec0ff */
[----:B------:R-:W-:-:S05]  /*3320*/  PRMT R8, R7, 0x8880, RZ ;  /* 0x0000888007087816 */ /* 0x000fca00000000ff */
[----:B------:R-:W-:Y:S01]  /*3330*/  IMAD R17, R17, 0xa, R8 ;  /* 0x0000000a11117824 */ /* 0x000fe200078e0208 */
[----:B------:R-:W-:Y:S06]  /*3340*/  @!P1 BRA `(.L_x_38) ;  /* 0x0000000000309947 */ /* 0x000fec0003800000 */
[----:B------:R-:W-:Y:S01]  /*3350*/  ISETP.NE.AND P1, PT, R9, 0x2, PT ;  /* 0x000000020900780c */ /* 0x000fe20003f25270 */
[----:B------:R-:W2:-:S12]  /*3360*/  LDL.U8 R7, [R12+0x1] ;  /* 0x000001000c077983 */ /* 0x000e980000100000 */
[----:B------:R-:W3:Y:S01]  /*3370*/  @P1 LDL.U8 R8, [R12+0x2] ;  /* 0x000002000c081983 */ /* 0x000ee20000100000 */
[----:B--2---:R-:W-:-:S05]  /*3380*/  VIADD R7, R7, 0xffffffd0 ;  /* 0xffffffd007077836 */ /* 0x004fca0000000000 */
[----:B------:R-:W-:-:S04]  /*3390*/  LOP3.LUT R7, R7, 0xffff, RZ, 0xc0, !PT ;  /* 0x0000ffff07077812 */ /* 0x000fc800078ec0ff */
[----:B------:R-:W-:Y:S01]  /*33a0*/  PRMT R9, R7, 0x8880, RZ ;  /* 0x0000888007097816 */ /* 0x000fe200000000ff */
[----:B---3--:R-:W-:-:S05]  /*33b0*/  @P1 VIADD R8, R8, 0xffffffd0 ;  /* 0xffffffd008081836 */ /* 0x008fca0000000000 */
[----:B------:R-:W-:Y:S01]  /*33c0*/  @P1 LOP3.LUT R7, R8, 0xffff, RZ, 0xc0, !PT ;  /* 0x0000ffff08071812 */ /* 0x000fe200078ec0ff */
[----:B------:R-:W-:-:S03]  /*33d0*/  IMAD.MOV.U32 R8, RZ, RZ, R9 ;  /* 0x000000ffff087224 */ /* 0x000fc600078e0009 */
[----:B------:R-:W-:Y:S01]  /*33e0*/  @P1 PRMT R10, R7, 0x8880, RZ ;  /* 0x00008880070a1816 */ /* 0x000fe200000000ff */
[----:B------:R-:W-:-:S04]  /*33f0*/  IMAD R17, R17, 0xa, R8 ;  /* 0x0000000a11117824 */ /* 0x000fc800078e0208 */
[----:B------:R-:W-:-:S07]  /*3400*/  @P1 IMAD R17, R17, 0xa, R10 ;  /* 0x0000000a11111824 */ /* 0x000fce00078e020a */
.L_x_38:
[----:B------:R-:W-:Y:S05]  /*3410*/  BSYNC.RECONVERGENT B0 ;  /* 0x0000000000007941 */ /* 0x000fea0003800200 */
.L_x_37:
[----:B------:R-:W-:Y:S02]  /*3420*/  IMAD.IADD R7, R13, 0x1, -R11 ;  /* 0x000000010d077824 */ /* 0x000fe400078e0a0b */
[----:B------:R-:W-:Y:S02]  /*3430*/  HFMA2 R15, -RZ, RZ, 1.984375, 0 ;  /* 0x3ff00000ff0f7431 */ /* 0x000fe400000001ff */
[----:B------:R-:W-:Y:S02]  /*3440*/  IMAD.MOV.U32 R10, RZ, RZ, R17 ;  /* 0x000000ffff0a7224 */ /* 0x000fe400078e0011 */
[----:B------:R-:W-:Y:S01]  /*3450*/  IMAD.MOV.U32 R14, RZ, RZ, 0x0 ;  /* 0x00000000ff0e7424 */ /* 0x000fe200078e00ff */
[----:B------:R-:W-:Y:S01]  /*3460*/  ISETP.GE.AND P1, PT, R7, 0x1, PT ;  /* 0x000000010700780c */ /* 0x000fe20003f26270 */
[----:B------:R-:W-:-:S12]  /*3470*/  @!P0 IMAD.MOV R10, RZ, RZ, -R10 ;  /* 0x000000ffff0a8224 */ /* 0x000fd800078e0a0a */
[----:B------:R-:W-:Y:S05]  /*3480*/  @!P1 BRA `(.L_x_46) ;  /* 0x00000004002c9947 */ /* 0x000fea0003800000 */
[----:B------:R-:W-:Y:S01]  /*3490*/  IMAD.IADD R11, R11, 0x1, -R13 ;  /* 0x000000010b0b7824 */ /* 0x000fe200078e0a0d */
[----:B------:R-:W-:Y:S01]  /*34a0*/  LOP3.LUT R14, R7, 0x3, RZ, 0xc0, !PT ;  /* 0x00000003070e7812 */ /* 0x000fe200078ec0ff */
[----:B------:R-:W-:-:S03]  /*34b0*/  IMAD.MOV.U32 R13, RZ, RZ, RZ ;  /* 0x000000ffff0d7224 */ /* 0x000fc600078e00ff */
[----:B------:R-:W-:Y:S01]  /*34c0*/  ISETP.GT.U32.AND P0, PT, R11, -0x4, PT ;  /* 0xfffffffc0b00780c */ /* 0x000fe20003f04070 */
[----:B------:R-:W-:-:S12]  /*34d0*/  IMAD.MOV.U32 R11, RZ, RZ, 0xa ;  /* 0x0000000aff0b7424 */ /* 0x000fd800078e00ff */
[----:B------:R-:W-:Y:S05]  /*34e0*/  @P0 BRA `(.L_x_47) ;  /* 0x0000000000d40947 */ /* 0x000fea0003800000 */
[----:B------:R-:W-:Y:S01]  /*34f0*/  LOP3.LUT R7, R7, 0x7ffffffc, RZ, 0xc0, !PT ;  /* 0x7ffffffc07077812 */ /* 0x000fe200078ec0ff */
[----:B------:R-:W-:Y:S01]  /*3500*/  UMOV UR7, URZ ;  /* 0x000000ff00077c82 */ /* 0x000fe20008000000 */
[----:B------:R-:W-:Y:S02]  /*3510*/  IMAD.MOV.U32 R6, RZ, RZ, 0x1 ;  /* 0x00000001ff067424 */ /* 0x000fe400078e00ff */
[----:B------:R-:W-:Y:S01]  /*3520*/  ISETP.GT.AND P0, PT, R7, RZ, PT ;  /* 0x000000ff0700720c */ /* 0x000fe20003f04270 */
[----:B------:R-:W-:-:S12]  /*3530*/  IMAD.MOV.U32 R3, RZ, RZ, RZ ;  /* 0x000000ffff037224 */ /* 0x000fd800078e00ff */
[----:B------:R-:W-:Y:S05]  /*3540*/  @!P0 BRA `(.L_x_48) ;  /* 0x0000000000888947 */ /* 0x000fea0003800000 */
[----:B------:R-:W-:Y:S01]  /*3550*/  VIADD R8, R7, -UR7 ;  /* 0x8000000707087c36 */ /* 0x000fe20008000000 */
[----:B------:R-:W-:-:S04]  /*3560*/  PLOP3.LUT P0, PT, PT, PT, PT, 0x80, 0x8 ;  /* 0x000000000008781c */ /* 0x000fc80003f0f070 */
[----:B------:R-:W-:-:S13]  /*3570*/  ISETP.GT.AND P1, PT, R8, 0xc, PT ;  /* 0x0000000c0800780c */ /* 0x000fda0003f24270 */
[----:B------:R-:W-:Y:S05]  /*3580*/  @!P1 BRA `(.L_x_49) ;  /* 0x00000000003c9947 */ /* 0x000fea0003800000 */
[----:B------:R-:W-:Y:S02]  /*3590*/  PLOP3.LUT P0, PT, PT, PT, PT, 0x8, 0x80 ;  /* 0x000000000080781c */ /* 0x000fe40003f0e170 */
[----:B------:R-:W-:-:S11]  /*35a0*/  IADD3 R4, PT, PT, R7, -0xc, RZ ;  /* 0xfffffff407047810 */ /* 0x000fd60007ffe0ff */
.L_x_50:
[----:B------:R-:W-:Y:S01]  /*35b0*/  UIADD3 UR7, UPT, UPT, UR7, 0x10, URZ ;  /* 0x0000001007077890 */ /* 0x000fe2000fffe0ff */
[----:B------:R-:W-:Y:S02]  /*35c0*/  IMAD R3, R3, -0x2b5af000, RZ ;  /* 0xd4a5100003037824 */ /* 0x000fe400078e02ff */
[----:B------:R-:W-:-:S03]  /*35d0*/  IMAD.WIDE.U32 R8, R6, -0x2b5af000, RZ ;  /* 0xd4a5100006087825 */ /* 0x000fc600078e00ff */
[----:B------:R-:W-:Y:S01]  /*35e0*/  ISETP.LE.AND P1, PT, R4, UR7, PT ;  /* 0x0000000704007c0c */ /* 0x000fe2000bf23270 */
[----:B------:R-:W-:-:S04]  /*35f0*/  IMAD R3, R6, 0xe8, R3 ;  /* 0x000000e806037824 */ /* 0x000fc800078e0203 */
[----:B------:R-:W-:Y:S02]  /*3600*/  IMAD.IADD R11, R9, 0x1, R3 ;  /* 0x00000001090b7824 */ /* 0x000fe400078e0203 */
[----:B------:R-:W-:-:S04]  /*3610*/  IMAD.WIDE.U32 R2, R8, 0x2710, RZ ;  /* 0x0000271008027825 */ /* 0x000fc800078e00ff */
[----:B------:R-:W-:Y:S02]  /*3620*/  IMAD R13, R11, 0x2710, RZ ;  /* 0x000027100b0d7824 */ /* 0x000fe400078e02ff */
[----:B------:R-:W-:Y:S02]  /*3630*/  IMAD.MOV.U32 R6, RZ, RZ, R2 ;  /* 0x000000ffff067224 */ /* 0x000fe400078e0002 */
[----:B------:R-:W-:Y:S01]  /*3640*/  IMAD.IADD R3, R3, 0x1, R13 ;  /* 0x0000000103037824 */ /* 0x000fe200078e020d */
[----:B------:R-:W-:Y:S06]  /*3650*/  @!P1 BRA `(.L_x_50) ;  /* 0xfffffffc00d49947 */ /* 0x000fec000383ffff */
[----:B------:R-:W-:Y:S02]  /*3660*/  IMAD.MOV.U32 R4, RZ, RZ, R8 ;  /* 0x000000ffff047224 */ /* 0x000fe400078e0008 */
[----:B------:R-:W-:-:S07]  /*3670*/  IMAD.MOV.U32 R2, RZ, RZ, R11 ;  /* 0x000000ffff027224 */ /* 0x000fce00078e000b */
.L_x_49:
[----:B------:R-:W-:-:S05]  /*3680*/  VIADD R8, R7, -UR7 ;  /* 0x8000000707087c36 */ /* 0x000fca0008000000 */
[----:B------:R-:W-:-:S13]  /*3690*/  ISETP.GT.AND P1, PT, R8, 0x4, PT ;  /* 0x000000040800780c */ /* 0x000fda0003f24270 */
[----:B------:R-:W-:Y:S05]  /*36a0*/  @!P1 BRA `(.L_x_51) ;  /* 0x0000000000289947 */ /* 0x000fea0003800000 */
[----:B------:R-:W-:Y:S01]  /*36b0*/  IMAD R3, R3, 0x2710, RZ ;  /* 0x0000271003037824 */ /* 0x000fe200078e02ff */
[----:B------:R-:W-:Y:S01]  /*36c0*/  PLOP3.LUT P0, PT, PT, PT, PT, 0x8, 0x80 ;  /* 0x000000000080781c */ /* 0x000fe20003f0e170 */
[----:B------:R-:W-:Y:S01]  /*36d0*/  IMAD.WIDE.U32 R8, R6, 0x2710, RZ ;  /* 0x0000271006087825 */ /* 0x000fe200078e00ff */
[----:B------:R-:W-:-:S03]  /*36e0*/  UIADD3 UR7, UPT, UPT, UR7, 0x8, URZ ;  /* 0x0000000807077890 */ /* 0x000fc6000fffe0ff */
[----:B------:R-:W-:Y:S01]  /*36f0*/  IMAD.IADD R2, R9, 0x1, R3 ;  /* 0x0000000109027824 */ /* 0x000fe200078e0203 */
[----:B------:R-:W-:Y:S01]  /*3700*/  MOV R4, R8 ;  /* 0x0000000800047202 */ /* 0x000fe20000000f00 */
[----:B------:R-:W-:-:S04]  /*3710*/  IMAD.WIDE.U32 R12, R8, 0x2710, RZ ;  /* 0x00002710080c7825 */ /* 0x000fc800078e00ff */
[----:B------:R-:W-:Y:S02]  /*3720*/  IMAD R3, R2, 0x2710, RZ ;  /* 0x0000271002037824 */ /* 0x000fe400078e02ff */
[----:B------:R-:W-:Y:S02]  /*3730*/  IMAD.MOV.U32 R6, RZ, RZ, R12 ;  /* 0x000000ffff067224 */ /* 0x000fe400078e000c */
[----:B------:R-:W-:-:S07]  /*3740*/  IMAD.IADD R3, R13, 0x1, R3 ;  /* 0x000000010d037824 */ /* 0x000fce00078e0203 */
.L_x_51:
[----:B------:R-:W-:-:S13]  /*3750*/  ISETP.NE.OR P0, PT, R7, UR7, P0 ;  /* 0x0000000707007c0c */ /* 0x000fda0008705670 */
[----:B------:R-:W-:Y:S05]  /*3760*/  @!P0 BRA `(.L_x_52) ;  /* 0x0000000000248947 */ /* 0x000fea0003800000 */
.L_x_48:
[----:B------:R-:W-:Y:S01]  /*3770*/  UIADD3 UR7, UPT, UPT, UR7, 0x4, URZ ;  /* 0x0000000407077890 */ /* 0x000fe2000fffe0ff */
[----:B------:R-:W-:Y:S02]  /*3780*/  IMAD R11, R3, 0x2710, RZ ;  /* 0x00002710030b7824 */ /* 0x000fe400078e02ff */
[----:B------:R-:W-:-:S03]  /*3790*/  IMAD.WIDE.U32 R8, R6, 0x2710, RZ ;  /* 0x0000271006087825 */ /* 0x000fc600078e00ff */
[----:B------:R-:W-:Y:S01]  /*37a0*/  ISETP.NE.AND P0, PT, R7, UR7, PT ;  /* 0x0000000707007c0c */ /* 0x000fe2000bf05270 */
[----:B------:R-:W-:Y:S02]  /*37b0*/  IMAD.MOV.U32 R2, RZ, RZ, R3 ;  /* 0x000000ffff027224 */ /* 0x000fe400078e0003 */
[----:B------:R-:W-:Y:S02]  /*37c0*/  IMAD.MOV.U32 R4, RZ, RZ, R6 ;  /* 0x000000ffff047224 */ /* 0x000fe400078e0006 */
[----:B------:R-:W-:Y:S02]  /*37d0*/  IMAD.IADD R3, R9, 0x1, R11 ;  /* 0x0000000109037824 */ /* 0x000fe400078e020b */
[----:B------:R-:W-:-:S06]  /*37e0*/  IMAD.MOV.U32 R6, RZ, RZ, R8 ;  /* 0x000000ffff067224 */ /* 0x000fcc00078e0008 */
[----:B------:R-:W-:Y:S05]  /*37f0*/  @P0 BRA `(.L_x_48) ;  /* 0xfffffffc00dc0947 */ /* 0x000fea000383ffff */
.L_x_52:
[----:B------:R-:W-:-:S04]  /*3800*/  IMAD.WIDE.U32 R8, R4, 0x186a0, RZ ;  /* 0x000186a004087825 */ /* 0x000fc800078e00ff */
[----:B------:R-:W-:Y:S01]  /*3810*/  IMAD R13, R2, 0x186a0, RZ ;  /* 0x000186a0020d7824 */ /* 0x000fe200078e02ff */
[----:B------:R-:W-:-:S03]  /*3820*/  MOV R11, R8 ;  /* 0x00000008000b7202 */ /* 0x000fc60000000f00 */
[----:B------:R-:W-:-:S07]  /*3830*/  IMAD.IADD R13, R9, 0x1, R13 ;  /* 0x00000001090d7824 */ /* 0x000fce00078e020d */
.L_x_47:
[----:B------:R-:W-:-:S05]  /*3840*/  VIMNMX.U32 R7, PT, PT, R14, 0x2, PT ;  /* 0x000000020e077848 */ /* 0x000fca0003fe0000 */
[----:B------:R-:W-:-:S04]  /*3850*/  IMAD.SHL.U32 R7, R7, 0x4, RZ ;  /* 0x0000000407077824 */ /* 0x000fc800078e00ff */
[----:B------:R-:W0:Y:S02]  /*3860*/  LDC R8, c[0x2][R7] ;  /* 0x0080000007087b82 */ /* 0x000e240000000800 */
[----:B0-----:R-:W-:-:S04]  /*3870*/  SHF.R.S32.HI R9, RZ, 0x1f, R8 ;  /* 0x0000001fff097819 */ /* 0x001fc80000011408 */
.L_x_66:
[----:B------:R-:W-:Y:S05]  /*3880*/  BRX R8 -0x3890                                                   (*"BRANCH_TARGETS .L_x_53,.L_x_68,.L_x_69"*) ;  /* 0xffffffc408dc7949 */ /* 0x000fea000383ffff */
.L_x_69:
[----:B------:R-:W-:Y:S01]  /*3890*/  IMAD.MOV.U32 R6, RZ, RZ, 0xa ;  /* 0x0000000aff067424 */ /* 0x000fe200078e00ff */
[----:B------:R-:W-:-:S04]  /*38a0*/  ISETP.NE.AND P0, PT, R14, 0x2, PT ;  /* 0x000000020e00780c */ /* 0x000fc80003f05270 */
[----:B------:R-:W-:-:S05]  /*38b0*/  SEL R6, R6, 0x64, !P0 ;  /* 0x0000006406067807 */ /* 0x000fca0004000000 */
[-C--:B------:R-:W-:Y:S02]  /*38c0*/  IMAD R3, R13, R6.reuse, RZ ;  /* 0x000000060d037224 */ /* 0x080fe400078e02ff */
[----:B------:R-:W-:-:S04]  /*38d0*/  IMAD.WIDE.U32 R6, R11, R6, RZ ;  /* 0x000000060b067225 */ /* 0x000fc800078e00ff */
[----:B------:R-:W-:Y:S01]  /*38e0*/  IMAD.IADD R3, R7, 0x1, R3 ;  /* 0x0000000107037824 */ /* 0x000fe200078e0203 */
[----:B------:R-:W-:Y:S06]  /*38f0*/  BRA `(.L_x_53) ;  /* 0x0000000000087947 */ /* 0x000fec0003800000 */
.L_x_68:
[----:B------:R-:W-:Y:S02]  /*3900*/  IMAD.MOV.U32 R6, RZ, RZ, R11 ;  /* 0x000000ffff067224 */ /* 0x000fe400078e000b */
[----:B------:R-:W-:-:S07]  /*3910*/  IMAD.MOV.U32 R3, RZ, RZ, R13 ;  /* 0x000000ffff037224 */ /* 0x000fce00078e000d */
.L_x_53:
[----:B------:R-:W-:-:S04]  /*3920*/  IMAD.MOV.U32 R7, RZ, RZ, R3 ;  /* 0x000000ffff077224 */ /* 0x000fc800078e0003 */
[----:B------:R0:W1:Y:S03]  /*3930*/  I2F.F64.U64 R14, R6 ;  /* 0x00000006000e7312 */ /* 0x0000660000301800 */
.L_x_46:
[----:B-1----:R-:W1:Y:S01]  /*3940*/  MUFU.RCP64H R9, R15 ;  /* 0x0000000f00097308 */ /* 0x002e620000001800 */
[----:B------:R-:W-:Y:S01]  /*3950*/  IMAD.MOV.U32 R8, RZ, RZ, 0x1 ;  /* 0x00000001ff087424 */ /* 0x000fe200078e00ff */
[----:B------:R-:W-:Y:S06]  /*3960*/  BSSY.RECONVERGENT B0, `(.L_x_19) ;  /* 0x0000016000007945 */ /* 0x000fec0003800200 */
[----:B------:R-:W2:Y:S01]  /*3970*/  I2F.F64 R10, R10 ;  /* 0x0000000a000a7312 */ /* 0x000ea20000201c00 */
[----:B-1----:R-:W-:Y:S01]  /*3980*/  DFMA R12, R8, -R14, 1 ;  /* 0x3ff00000080c742b */ /* 0x002fe2000000080e */
[----:B--2---:R-:W-:-:S07]  /*3990*/  FSETP.GEU.AND P1, PT, |R11|, 6.5827683646048100446e-37, PT ;  /* 0x036000000b00780b */ /* 0x004fce0003f2e200 */
[----:B------:R-:W-:-:S08]  /*39a0*/  DFMA R12, R12, R12, R12 ;  /* 0x0000000c0c0c722b */ /* 0x000fd0000000000c */
[----:B------:R-:W-:-:S08]  /*39b0*/  DFMA R12, R8, R12, R8 ;  /* 0x0000000c080c722b */ /* 0x000fd00000000008 */
[----:B------:R-:W-:-:S08]  /*39c0*/  DFMA R8, R12, -R14, 1 ;  /* 0x3ff000000c08742b */ /* 0x000fd0000000080e */
[----:B------:R-:W-:-:S08]  /*39d0*/  DFMA R8, R12, R8, R12 ;  /* 0x000000080c08722b */ /* 0x000fd0000000000c */
[----:B------:R-:W-:-:S08]  /*39e0*/  DMUL R12, R10, R8 ;  /* 0x000000080a0c7228 */ /* 0x000fd00000000000 */
[----:B------:R-:W-:-:S08]  /*39f0*/  DFMA R16, R12, -R14, R10 ;  /* 0x8000000e0c10722b */ /* 0x000fd0000000000a */
[----:B------:R-:W-:-:S10]  /*3a00*/  DFMA R8, R8, R16, R12 ;  /* 0x000000100808722b */ /* 0x000fd4000000000c */
[----:B0-----:R-:W-:-:S05]  /*3a10*/  FFMA R7, RZ, R15, R9 ;  /* 0x0000000fff077223 */ /* 0x001fca0000000009 */
[----:B------:R-:W-:-:S13]  /*3a20*/  FSETP.GT.AND P0, PT, |R7|, 1.469367938527859385e-39, PT ;  /* 0x001000000700780b */ /* 0x000fda0003f04200 */
[----:B------:R-:W-:Y:S05]  /*3a30*/  @P0 BRA P1, `(.L_x_54) ;  /* 0x0000000000200947 */ /* 0x000fea0000800000 */
[----:B------:R-:W-:Y:S01]  /*3a40*/  MOV R7, R10 ;  /* 0x0000000a00077202 */ /* 0x000fe20000000f00 */
[----:B------:R-:W-:Y:S01]  /*3a50*/  IMAD.MOV.U32 R16, RZ, RZ, R11 ;  /* 0x000000ffff107224 */ /* 0x000fe200078e000b */
[----:B------:R-:W-:Y:S01]  /*3a60*/  MOV R8, 0x3aa0 ;  /* 0x00003aa000087802 */ /* 0x000fe20000000f00 */
[----:B------:R-:W-:Y:S02]  /*3a70*/  IMAD.MOV.U32 R10, RZ, RZ, R14 ;  /* 0x000000ffff0a7224 */ /* 0x000fe400078e000e */
[----:B------:R-:W-:-:S07]  /*3a80*/  IMAD.MOV.U32 R13, RZ, RZ, R15 ;  /* 0x000000ffff0d7224 */ /* 0x000fce00078e000f */
[----:B------:R-:W-:Y:S05]  /*3a90*/  CALL.REL.NOINC `($__internal_0_$__cuda_sm20_div_rn_f64_full) ;  /* 0x0000000400047944 */ /* 0x000fea0003c00000 */
[----:B------:R-:W-:Y:S02]  /*3aa0*/  IMAD.MOV.U32 R8, RZ, RZ, R18 ;  /* 0x000000ffff087224 */ /* 0x000fe400078e0012 */
[----:B------:R-:W-:-:S07]  /*3ab0*/  IMAD.MOV.U32 R9, RZ, RZ, R19 ;  /* 0x000000ffff097224 */ /* 0x000fce00078e0013 */
.L_x_54:
[----:B------:R-:W-:Y:S05]  /*3ac0*/  BSYNC.RECONVERGENT B0 ;  /* 0x0000000000007941 */ /* 0x000fea0003800200 */
.L_x_19:
[----:B------:R-:W-:Y:S01]  /*3ad0*/  IMAD.IADD R7, R1, 0x1, R0 ;  /* 0x0000000101077824 */ /* 0x000fe200078e0200 */
[----:B------:R-:W-:Y:S01]  /*3ae0*/  ISETP.NE.AND P0, PT, R25, RZ, PT ;  /* 0x000000ff1900720c */ /* 0x000fe20003f05270 */
[----:B------:R-:W-:-:S03]  /*3af0*/  UMOV UR7, URZ ;  /* 0x000000ff00077c82 */ /* 0x000fc60008000000 */
[----:B-1----:R1:W-:Y:S09]  /*3b00*/  STL.64 [R7+0x20], R8 ;  /* 0x0000200807007387 */ /* 0x0023f20000100a00 */
[----:B------:R-:W-:Y:S05]  /*3b10*/  @!P0 BRA `(.L_x_55) ;  /* 0x0000000000248947 */ /* 0x000fea0003800000 */
[----:B------:R-:W-:-:S05]  /*3b20*/  UMOV UR7, URZ ;  /* 0x000000ff00077c82 */ /* 0x000fca0008000000 */
.L_x_56:
[----:B-1----:R-:W-:Y:S01]  /*3b30*/  IMAD.U32 R8, RZ, RZ, UR10 ;  /* 0x0000000aff087e24 */ /* 0x002fe2000f8e00ff */
[----:B------:R-:W-:-:S05]  /*3b40*/  MOV R9, UR11 ;  /* 0x0000000b00097c02 */ /* 0x000fca0008000f00 */
[----:B------:R-:W2:Y:S01]  /*3b50*/  LDG.E.U8 R8, desc[UR14][R8.64+0x1] ;  /* 0x0000010e08087981 */ /* 0x000ea2000c1e1100 */
[----:B------:R-:W-:Y:S02]  /*3b60*/  UIADD3 UR10, UP1, UPT, UR10, 0x1, URZ ;  /* 0x000000010a0a7890 */ /* 0x000fe4000ff3e0ff */
[----:B------:R-:W-:Y:S02]  /*3b70*/  UIADD3 UR7, UPT, UPT, UR7, 0x1, URZ ;  /* 0x0000000107077890 */ /* 0x000fe4000fffe0ff */
[----:B------:R-:W-:Y:S01]  /*3b80*/  UIADD3.X UR11, UPT, UPT, URZ, UR11, URZ, UP1, !UPT ;  /* 0x0000000bff0b7290 */ /* 0x000fe20008ffe4ff */
[----:B--2---:R-:W-:-:S13]  /*3b90*/  ISETP.NE.AND P0, PT, R8, RZ, PT ;  /* 0x000000ff0800720c */ /* 0x004fda0003f05270 */
[----:B------:R-:W-:Y:S05]  /*3ba0*/  @P0 BRA `(.L_x_56) ;  /* 0xfffffffc00e00947 */ /* 0x000fea000383ffff */
.L_x_55:
[----:B------:R-:W-:Y:S01]  /*3bb0*/  VIADD R0, R0, 0x8 ;  /* 0x0000000800007836 */ /* 0x000fe20000000000 */
[----:B------:R-:W-:Y:S01]  /*3bc0*/  UIADD3 UR6, UPT, UPT, UR6, 0x1, UR7 ;  /* 0x0000000106067890 */ /* 0x000fe2000fffe007 */
[----:B------:R-:W-:Y:S11]  /*3bd0*/  BRA `(.L_x_4) ;  /* 0x0000000000947947 */ /* 0x000ff60003800000 */
.L_x_6:
[----:B------:R-:W-:-:S04]  /*3be0*/  VIADD R0, R0, 0xfffffff8 ;  /* 0xfffffff800007836 */ /* 0x000fc80000000000 */
[----:B------:R-:W-:-:S05]  /*3bf0*/  IMAD.IADD R25, R1, 0x1, R0 ;  /* 0x0000000101197824 */ /* 0x000fca00078e0200 */
[----:B------:R-:W2:Y:S04]  /*3c00*/  LDL.64 R10, [R25+0x18] ;  /* 0x00001800190a7983 */ /* 0x000ea80000100a00 */
[----:B------:R-:W3:Y:S01]  /*3c10*/  LDL.64 R12, [R25+0x20] ;  /* 0x00002000190c7983 */ /* 0x000ee20000100a00 */
[----:B------:R-:W-:Y:S01]  /*3c20*/  IMAD.MOV.U32 R8, RZ, RZ, 0x1 ;  /* 0x00000001ff087424 */ /* 0x000fe200078e00ff */
[----:B------:R-:W-:Y:S01]  /*3c30*/  BSSY.RECONVERGENT B0, `(.L_x_57) ;  /* 0x0000015000007945 */ /* 0x000fe20003800200 */
[----:B--2---:R-:W0:Y:S01]  /*3c40*/  MUFU.RCP64H R9, R11 ;  /* 0x0000000b00097308 */ /* 0x004e220000001800 */
[----:B---3--:R-:W-:-:S03]  /*3c50*/  FSETP.GEU.AND P1, PT, |R13|, 6.5827683646048100446e-37, PT ;  /* 0x036000000d00780b */ /* 0x008fc60003f2e200 */
[----:B0-----:R-:W-:-:S08]  /*3c60*/  DFMA R14, -R10, R8, 1 ;  /* 0x3ff000000a0e742b */ /* 0x001fd00000000108 */
[----:B------:R-:W-:-:S08]  /*3c70*/  DFMA R14, R14, R14, R14 ;  /* 0x0000000e0e0e722b */ /* 0x000fd0000000000e */
[----:B------:R-:W-:-:S08]  /*3c80*/  DFMA R14, R8, R14, R8 ;  /* 0x0000000e080e722b */ /* 0x000fd00000000008 */
[----:B------:R-:W-:-:S08]  /*3c90*/  DFMA R8, -R10, R14, 1 ;  /* 0x3ff000000a08742b */ /* 0x000fd0000000010e */
[----:B------:R-:W-:-:S08]  /*3ca0*/  DFMA R8, R14, R8, R14 ;  /* 0x000000080e08722b */ /* 0x000fd0000000000e */
[----:B------:R-:W-:-:S08]  /*3cb0*/  DMUL R14, R12, R8 ;  /* 0x000000080c0e7228 */ /* 0x000fd00000000000 */
[----:B------:R-:W-:-:S08]  /*3cc0*/  DFMA R16, -R10, R14, R12 ;  /* 0x0000000e0a10722b */ /* 0x000fd0000000010c */
[----:B------:R-:W-:-:S10]  /*3cd0*/  DFMA R8, R8, R16, R14 ;  /* 0x000000100808722b */ /* 0x000fd4000000000e */
[----:B------:R-:W-:-:S05]  /*3ce0*/  FFMA R7, RZ, R11, R9 ;  /* 0x0000000bff077223 */ /* 0x000fca0000000009 */
[----:B------:R-:W-:-:S13]  /*3cf0*/  FSETP.GT.AND P0, PT, |R7|, 1.469367938527859385e-39, PT ;  /* 0x001000000700780b */ /* 0x000fda0003f04200 */
[----:B------:R-:W-:Y:S05]  /*3d00*/  @P0 BRA P1, `(.L_x_58) ;  /* 0x00000000001c0947 */ /* 0x000fea0000800000 */
[----:B------:R-:W-:Y:S01]  /*3d10*/  IMAD.MOV.U32 R16, RZ, RZ, R13 ;  /* 0x000000ffff107224 */ /* 0x000fe200078e000d */
[----:B------:R-:W-:Y:S01]  /*3d20*/  MOV R8, 0x3d60 ;  /* 0x00003d6000087802 */ /* 0x000fe20000000f00 */
[----:B------:R-:W-:Y:S02]  /*3d30*/  IMAD.MOV.U32 R7, RZ, RZ, R12 ;  /* 0x000000ffff077224 */ /* 0x000fe400078e000c */
[----:B------:R-:W-:-:S07]  /*3d40*/  IMAD.MOV.U32 R13, RZ, RZ, R11 ;  /* 0x000000ffff0d7224 */ /* 0x000fce00078e000b */
[----:B------:R-:W-:Y:S05]  /*3d50*/  CALL.REL.NOINC `($__internal_0_$__cuda_sm20_div_rn_f64_full) ;  /* 0x0000000000547944 */ /* 0x000fea0003c00000 */
[----:B------:R-:W-:Y:S01]  /*3d60*/  MOV R8, R18 ;  /* 0x0000001200087202 */ /* 0x000fe20000000f00 */
[----:B------:R-:W-:-:S07]  /*3d70*/  IMAD.MOV.U32 R9, RZ, RZ, R19 ;  /* 0x000000ffff097224 */ /* 0x000fce00078e0013 */
.L_x_58:
[----:B------:R-:W-:Y:S05]  /*3d80*/  BSYNC.RECONVERGENT B0 ;  /* 0x0000000000007941 */ /* 0x000fea0003800200 */
.L_x_57:
[----:B------:R0:W-:Y:S01]  /*3d90*/  STL.64 [R25+0x18], R8 ;  /* 0x0000180819007387 */ /* 0x0001e20000100a00 */
[----:B------:R-:W-:Y:S01]  /*3da0*/  UIADD3 UR6, UPT, UPT, UR6, 0x2, URZ ;  /* 0x0000000206067890 */ /* 0x000fe2000fffe0ff */
[----:B------:R-:W-:Y:S11]  /*3db0*/  BRA `(.L_x_4) ;  /* 0x00000000001c7947 */ /* 0x000ff60003800000 */
.L_x_5:
[----:B------:R-:W-:-:S04]  /*3dc0*/  VIADD R0, R0, 0xfffffff8 ;  /* 0xfffffff800007836 */ /* 0x000fc80000000000 */
[----:B------:R-:W-:-:S05]  /*3dd0*/  IMAD.IADD R7, R1, 0x1, R0 ;  /* 0x0000000101077824 */ /* 0x000fca00078e0200 */
[----:B------:R-:W2:Y:S04]  /*3de0*/  LDL.64 R8, [R7+0x20] ;  /* 0x0000200007087983 */ /* 0x000ea80000100a00 */
[----:B------:R-:W2:Y:S01]  /*3df0*/  LDL.64 R10, [R7+0x18] ;  /* 0x00001800070a7983 */ /* 0x000ea20000100a00 */
[----:B------:R-:W-:Y:S01]  /*3e00*/  UIADD3 UR6, UPT, UPT, UR6, 0x2, URZ ;  /* 0x0000000206067890 */ /* 0x000fe2000fffe0ff */
[----:B--2---:R-:W-:-:S07]  /*3e10*/  DADD R8, R8, -R10 ;  /* 0x0000000008087229 */ /* 0x004fce000000080a */
[----:B------:R1:W-:Y:S04]  /*3e20*/  STL.64 [R7+0x18], R8 ;  /* 0x0000180807007387 */ /* 0x0003e80000100a00 */
.L_x_4:
[----:B------:R-:W-:Y:S05]  /*3e30*/  BRA.U UP0, `(.L_x_59) ;  /* 0xffffffc100b87547 */ /* 0x000fea000b83ffff */
[----:B------:R-:W-:-:S07]  /*3e40*/  VIADD R0, R0, 0xfffffff8 ;  /* 0xfffffff800007836 */ /* 0x000fce0000000000 */
.L_x_0:
[----:B------:R-:W-:Y:S01]  /*3e50*/  IMAD.IADD R0, R1, 0x1, R0 ;  /* 0x0000000101007824 */ /* 0x000fe200078e0200 */
[----:B-123--:R-:W1:Y:S04]  /*3e60*/  LDC.64 R6, c[0x0][0x390] ;  /* 0x0000e400ff067b82 */ /* 0x00ee680000000a00 */
[----:B------:R-:W2:Y:S01]  /*3e70*/  LDL.64 R2, [R0+0x20] ;  /* 0x0000200000027983 */ /* 0x000ea20000100a00 */
[----:B-1----:R-:W-:-:S05]  /*3e80*/  IMAD.WIDE R4, R5, 0x8, R6 ;  /* 0x0000000805047825 */ /* 0x002fca00078e0206 */
[----:B--2---:R-:W-:Y:S01]  /*3e90*/  STG.E.64 desc[UR14][R4.64], R2 ;  /* 0x0000000204007986 */ /* 0x004fe2000c101b0e */
[----:B------:R-:W-:Y:S05]  /*3ea0*/  EXIT ;  /* 0x000000000000794d */ /* 0x000fea0003800000 */
        .weak           $__internal_0_$__cuda_sm20_div_rn_f64_full
        .type           $__internal_0_$__cuda_sm20_div_rn_f64_full,@function
        .size           $__internal_0_$__cuda_sm20_div_rn_f64_full,(.L_x_70 - $__internal_0_$__cuda_sm20_div_rn_f64_full)
$__internal_0_$__cuda_sm20_div_rn_f64_full:
[C---:B------:R-:W-:Y:S01]  /*3eb0*/  FSETP.GEU.AND P0, PT, |R13|.reuse, 1.469367938527859385e-39, PT ;  /* 0x001000000d00780b */ /* 0x040fe20003f0e200 */
[----:B------:R-:W-:Y:S01]  /*3ec0*/  IMAD.MOV.U32 R12, RZ, RZ, R10 ;  /* 0x000000ffff0c7224 */ /* 0x000fe200078e000a */
[C---:B------:R-:W-:Y:S01]  /*3ed0*/  LOP3.LUT R14, R13.reuse, 0x800fffff, RZ, 0xc0, !PT ;  /* 0x800fffff0d0e7812 */ /* 0x040fe200078ec0ff */
[----:B------:R-:W-:Y:S01]  /*3ee0*/  IMAD.MOV.U32 R11, RZ, RZ, R16 ;  /* 0x000000ffff0b7224 */ /* 0x000fe200078e0010 */
[----:B------:R-:W-:Y:S01]  /*3ef0*/  LOP3.LUT R24, R13, 0x7ff00000, RZ, 0xc0, !PT ;  /* 0x7ff000000d187812 */ /* 0x000fe200078ec0ff */
[----:B------:R-:W-:Y:S01]  /*3f00*/  IMAD.MOV.U32 R16, RZ, RZ, 0x1 ;  /* 0x00000001ff107424 */ /* 0x000fe200078e00ff */
[----:B------:R-:W-:Y:S01]  /*3f10*/  LOP3.LUT R15, R14, 0x3ff00000, RZ, 0xfc, !PT ;  /* 0x3ff000000e0f7812 */ /* 0x000fe200078efcff */
[----:B------:R-:W-:Y:S01]  /*3f20*/  IMAD.MOV.U32 R14, RZ, RZ, R10 ;  /* 0x000000ffff0e7224 */ /* 0x000fe200078e000a */
[C---:B------:R-:W-:Y:S01]  /*3f30*/  FSETP.GEU.AND P2, PT, |R11|.reuse, 1.469367938527859385e-39, PT ;  /* 0x001000000b00780b */ /* 0x040fe20003f4e200 */
[----:B------:R-:W-:Y:S01]  /*3f40*/  IMAD.MOV.U32 R9, RZ, RZ, 0x1ca00000 ;  /* 0x1ca00000ff097424 */ /* 0x000fe200078e00ff */
[----:B------:R-:W-:Y:S01]  /*3f50*/  MOV R10, R7 ;  /* 0x00000007000a7202 */ /* 0x000fe20000000f00 */
[----:B------:R-:W-:Y:S01]  /*3f60*/  BSSY.RECONVERGENT B1, `(.L_x_60) ;  /* 0x000004f000017945 */ /* 0x000fe20003800200 */
[----:B------:R-:W-:Y:S01]  /*3f70*/  LOP3.LUT R7, R11, 0x7ff00000, RZ, 0xc0, !PT ;  /* 0x7ff000000b077812 */ /* 0x000fe200078ec0ff */
[----:B------:R-:W-:-:S03]  /*3f80*/  @!P0 DMUL R14, R12, 8.98846567431157953865e+307 ;  /* 0x7fe000000c0e8828 */ /* 0x000fc60000000000 */
[----:B------:R-:W-:Y:S01]  /*3f90*/  ISETP.GE.U32.AND P1, PT, R7, R24, PT ;  /* 0x000000180700720c */ /* 0x000fe20003f26070 */
[----:B------:R-:W-:Y:S02]  /*3fa0*/  IMAD.MOV.U32 R26, RZ, RZ, R7 ;  /* 0x000000ffff1a7224 */ /* 0x000fe400078e0007 */
[----:B------:R-:W0:Y:S02]  /*3fb0*/  MUFU.RCP64H R17, R15 ;  /* 0x0000000f00117308 */ /* 0x000e240000001800 */
[----:B------:R-:W-:Y:S02]  /*3fc0*/  @!P2 LOP3.LUT R20, R13, 0x7ff00000, RZ, 0xc0, !PT ;  /* 0x7ff000000d14a812 */ /* 0x000fe400078ec0ff */
[----:B------:R-:W-:Y:S02]  /*3fd0*/  @!P0 LOP3.LUT R24, R15, 0x7ff00000, RZ, 0xc0, !PT ;  /* 0x7ff000000f188812 */ /* 0x000fe400078ec0ff */
[----:B------:R-:W-:Y:S01]  /*3fe0*/  @!P2 ISETP.GE.U32.AND P3, PT, R7, R20, PT ;  /* 0x000000140700a20c */ /* 0x000fe20003f66070 */
[----:B------:R-:W-:Y:S01]  /*3ff0*/  @!P2 IMAD.MOV.U32 R20, RZ, RZ, RZ ;  /* 0x000000ffff14a224 */ /* 0x000fe200078e00ff */
[----:B------:R-:W-:-:S02]  /*4000*/  IADD3 R27, PT, PT, R24, -0x1, RZ ;  /* 0xffffffff181b7810 */ /* 0x000fc40007ffe0ff */
[----:B------:R-:W-:-:S04]  /*4010*/  @!P2 SEL R21, R9, 0x63400000, !P3 ;  /* 0x634000000915a807 */ /* 0x000fc80005800000 */
[----:B------:R-:W-:Y:S01]  /*4020*/  @!P2 LOP3.LUT R21, R21, 0x80000000, R11, 0xf8, !PT ;  /* 0x800000001515a812 */ /* 0x000fe200078ef80b */
[----:B0-----:R-:W-:-:S03]  /*4030*/  DFMA R18, R16, -R14, 1 ;  /* 0x3ff000001012742b */ /* 0x001fc6000000080e */
[----:B------:R-:W-:-:S05]  /*4040*/  @!P2 LOP3.LUT R21, R21, 0x100000, RZ, 0xfc, !PT ;  /* 0x001000001515a812 */ /* 0x000fca00078efcff */
[----:B------:R-:W-:-:S08]  /*4050*/  DFMA R18, R18, R18, R18 ;  /* 0x000000121212722b */ /* 0x000fd00000000012 */
[----:B------:R-:W-:Y:S01]  /*4060*/  DFMA R18, R16, R18, R16 ;  /* 0x000000121012722b */ /* 0x000fe20000000010 */
[----:B------:R-:W-:Y:S01]  /*4070*/  SEL R17, R9, 0x63400000, !P1 ;  /* 0x6340000009117807 */ /* 0x000fe20004800000 */
[----:B------:R-:W-:-:S03]  /*4080*/  IMAD.MOV.U32 R16, RZ, RZ, R10 ;  /* 0x000000ffff107224 */ /* 0x000fc600078e000a */
[----:B------:R-:W-:-:S03]  /*4090*/  LOP3.LUT R17, R17, 0x800fffff, R11, 0xf8, !PT ;  /* 0x800fffff11117812 */ /* 0x000fc600078ef80b */
[----:B------:R-:W-:-:S03]  /*40a0*/  DFMA R22, R18, -R14, 1 ;  /* 0x3ff000001216742b */ /* 0x000fc6000000080e */
[----:B------:R-:W-:-:S05]  /*40b0*/  @!P2 DFMA R16, R16, 2, -R20 ;  /* 0x400000001010a82b */ /* 0x000fca0000000814 */
[----:B------:R-:W-:-:S05]  /*40c0*/  DFMA R22, R18, R22, R18 ;  /* 0x000000161216722b */ /* 0x000fca0000000012 */
[----:B------:R-:W-:-:S03]  /*40d0*/  @!P2 LOP3.LUT R26, R17, 0x7ff00000, RZ, 0xc0, !PT ;  /* 0x7ff00000111aa812 */ /* 0x000fc600078ec0ff */
[----:B------:R-:W-:Y:S02]  /*40e0*/  DMUL R18, R22, R16 ;  /* 0x0000001016127228 */ /* 0x000fe40000000000 */
[----:B------:R-:W-:-:S05]  /*40f0*/  VIADD R20, R26, 0xffffffff ;  /* 0xffffffff1a147836 */ /* 0x000fca0000000000 */
[----:B------:R-:W-:Y:S01]  /*4100*/  ISETP.GT.U32.AND P0, PT, R20, 0x7feffffe, PT ;  /* 0x7feffffe1400780c */ /* 0x000fe20003f04070 */
[----:B------:R-:W-:-:S03]  /*4110*/  DFMA R20, R18, -R14, R16 ;  /* 0x8000000e1214722b */ /* 0x000fc60000000010 */
[----:B------:R-:W-:-:S05]  /*4120*/  ISETP.GT.U32.OR P0, PT, R27, 0x7feffffe, P0 ;  /* 0x7feffffe1b00780c */ /* 0x000fca0000704470 */
[----:B------:R-:W-:-:S08]  /*4130*/  DFMA R20, R22, R20, R18 ;  /* 0x000000141614722b */ /* 0x000fd00000000012 */
[----:B------:R-:W-:Y:S05]  /*4140*/  @P0 BRA `(.L_x_61) ;  /* 0x00000000006c0947 */ /* 0x000fea0003800000 */
[----:B------:R-:W-:-:S04]  /*4150*/  LOP3.LUT R18, R13, 0x7ff00000, RZ, 0xc0, !PT ;  /* 0x7ff000000d127812 */ /* 0x000fc800078ec0ff */
[CC--:B------:R-:W-:Y:S02]  /*4160*/  VIADDMNMX R10, R7.reuse, -R18.reuse, 0xb9600000, !PT ;  /* 0xb9600000070a7446 */ /* 0x0c0fe40007800912 */
[----:B------:R-:W-:Y:S02]  /*4170*/  ISETP.GE.U32.AND P0, PT, R7, R18, PT ;  /* 0x000000120700720c */ /* 0x000fe40003f06070 */
[----:B------:R-:W-:Y:S02]  /*4180*/  VIMNMX R7, PT, PT, R10, 0x46a00000, PT ;  /* 0x46a000000a077848 */ /* 0x000fe40003fe0100 */
[----:B------:R-:W-:-:S05]  /*4190*/  SEL R10, R9, 0x63400000, !P0 ;  /* 0x63400000090a7807 */ /* 0x000fca0004000000 */
[----:B------:R-:W-:Y:S02]  /*41a0*/  IMAD.IADD R7, R7, 0x1, -R10 ;  /* 0x0000000107077824 */ /* 0x000fe400078e0a0a */
[----:B------:R-:W-:Y:S02]  /*41b0*/  IMAD.MOV.U32 R10, RZ, RZ, RZ ;  /* 0x000000ffff0a7224 */ /* 0x000fe400078e00ff */
[----:B------:R-:W-:-:S06]  /*41c0*/  VIADD R11, R7, 0x7fe00000 ;  /* 0x7fe00000070b7836 */ /* 0x000fcc0000000000 */
[----:B------:R-:W-:-:S10]  /*41d0*/  DMUL R18, R20, R10 ;  /* 0x0000000a14127228 */ /* 0x000fd40000000000 */
[----:B------:R-:W-:-:S13]  /*41e0*/  FSETP.GTU.AND P0, PT, |R19|, 1.469367938527859385e-39, PT ;  /* 0x001000001300780b */ /* 0x000fda0003f0c200 */
[----:B------:R-:W-:Y:S05]  /*41f0*/  @P0 BRA `(.L_x_62) ;  /* 0x0000000000940947 */ /* 0x000fea0003800000 */
[----:B------:R-:W-:Y:S01]  /*4200*/  DFMA R14, R20, -R14, R16 ;  /* 0x8000000e140e722b */ /* 0x000fe20000000010 */
[----:B------:R-:W-:-:S09]  /*4210*/  IMAD.MOV.U32 R10, RZ, RZ, RZ ;  /* 0x000000ffff0a7224 */ /* 0x000fd200078e00ff */
[C---:B------:R-:W-:Y:S02]  /*4220*/  FSETP.NEU.AND P0, PT, R15.reuse, RZ, PT ;  /* 0x000000ff0f00720b */ /* 0x040fe40003f0d000 */
[----:B------:R-:W-:-:S04]  /*4230*/  LOP3.LUT R9, R15, 0x80000000, R13, 0x48, !PT ;  /* 0x800000000f097812 */ /* 0x000fc800078e480d */
[----:B------:R-:W-:-:S07]  /*4240*/  LOP3.LUT R11, R9, R11, RZ, 0xfc, !PT ;  /* 0x0000000b090b7212 */ /* 0x000fce00078efcff */
[----:B------:R-:W-:Y:S05]  /*4250*/  @!P0 BRA `(.L_x_62) ;  /* 0x00000000007c8947 */ /* 0x000fea0003800000 */
[----:B------:R-:W-:Y:S01]  /*4260*/  IMAD.MOV R13, RZ, RZ, -R7 ;  /* 0x000000ffff0d7224 */ /* 0x000fe200078e0a07 */
[----:B------:R-:W-:Y:S01]  /*4270*/  DMUL.RP R10, R20, R10 ;  /* 0x0000000a140a7228 */ /* 0x000fe20000008000 */
[----:B------:R-:W-:Y:S01]  /*4280*/  IMAD.MOV.U32 R12, RZ, RZ, RZ ;  /* 0x000000ffff0c7224 */ /* 0x000fe200078e00ff */
[----:B------:R-:W-:-:S05]  /*4290*/  IADD3 R7, PT, PT, -R7, -0x43300000, RZ ;  /* 0xbcd0000007077810 */ /* 0x000fca0007ffe1ff */
[----:B------:R-:W-:-:S03]  /*42a0*/  DFMA R12, R18, -R12, R20 ;  /* 0x8000000c120c722b */ /* 0x000fc60000000014 */
[----:B------:R-:W-:-:S07]  /*42b0*/  LOP3.LUT R9, R11, R9, RZ, 0x3c, !PT ;  /* 0x000000090b097212 */ /* 0x000fce00078e3cff */
[----:B------:R-:W-:-:S04]  /*42c0*/  FSETP.NEU.AND P0, PT, |R13|, R7, PT ;  /* 0x000000070d00720b */ /* 0x000fc80003f0d200 */
[----:B------:R-:W-:Y:S02]  /*42d0*/  FSEL R18, R10, R18, !P0 ;  /* 0x000000120a127208 */ /* 0x000fe40004000000 */
[----:B------:R-:W-:Y:S01]  /*42e0*/  FSEL R19, R9, R19, !P0 ;  /* 0x0000001309137208 */ /* 0x000fe20004000000 */
[----:B------:R-:W-:Y:S06]  /*42f0*/  BRA `(.L_x_62) ;  /* 0x0000000000547947 */ /* 0x000fec0003800000 */
.L_x_61:
[----:B------:R-:W-:-:S14]  /*4300*/  DSETP.NAN.AND P0, PT, R10, R10, PT ;  /* 0x0000000a0a00722a */ /* 0x000fdc0003f08000 */
[----:B------:R-:W-:Y:S05]  /*4310*/  @P0 BRA `(.L_x_63) ;  /* 0x0000000000440947 */ /* 0x000fea0003800000 */
[----:B------:R-:W-:-:S14]  /*4320*/  DSETP.NAN.AND P0, PT, R12, R12, PT ;  /* 0x0000000c0c00722a */ /* 0x000fdc0003f08000 */
[----:B------:R-:W-:Y:S05]  /*4330*/  @P0 BRA `(.L_x_64) ;  /* 0x0000000000300947 */ /* 0x000fea0003800000 */
[----:B------:R-:W-:Y:S01]  /*4340*/  ISETP.NE.AND P0, PT, R26, R24, PT ;  /* 0x000000181a00720c */ /* 0x000fe20003f05270 */
[----:B------:R-:W-:Y:S01]  /*4350*/  IMAD.MOV.U32 R18, RZ, RZ, 0x0 ;  /* 0x00000000ff127424 */ /* 0x000fe200078e00ff */
[----:B------:R-:W-:-:S11]  /*4360*/  MOV R19, 0xfff80000 ;  /* 0xfff8000000137802 */ /* 0x000fd60000000f00 */
[----:B------:R-:W-:Y:S05]  /*4370*/  @!P0 BRA `(.L_x_62) ;  /* 0x0000000000348947 */ /* 0x000fea0003800000 */
[----:B------:R-:W-:Y:S02]  /*4380*/  ISETP.NE.AND P0, PT, R26, 0x7ff00000, PT ;  /* 0x7ff000001a00780c */ /* 0x000fe40003f05270 */
[----:B------:R-:W-:Y:S02]  /*4390*/  LOP3.LUT R19, R11, 0x80000000, R13, 0x48, !PT ;  /* 0x800000000b137812 */ /* 0x000fe400078e480d */
[----:B------:R-:W-:-:S13]  /*43a0*/  ISETP.EQ.OR P0, PT, R24, RZ, !P0 ;  /* 0x000000ff1800720c */ /* 0x000fda0004702670 */
[----:B------:R-:W-:Y:S01]  /*43b0*/  @P0 LOP3.LUT R7, R19, 0x7ff00000, RZ, 0xfc, !PT ;  /* 0x7ff0000013070812 */ /* 0x000fe200078efcff */
[----:B------:R-:W-:Y:S02]  /*43c0*/  @!P0 IMAD.MOV.U32 R18, RZ, RZ, RZ ;  /* 0x000000ffff128224 */ /* 0x000fe400078e00ff */
[----:B------:R-:W-:Y:S02]  /*43d0*/  @P0 IMAD.MOV.U32 R18, RZ, RZ, RZ ;  /* 0x000000ffff120224 */ /* 0x000fe400078e00ff */
[----:B------:R-:W-:Y:S01]  /*43e0*/  @P0 IMAD.MOV.U32 R19, RZ, RZ, R7 ;  /* 0x000000ffff130224 */ /* 0x000fe200078e0007 */
[----:B------:R-:W-:Y:S06]  /*43f0*/  BRA `(.L_x_62) ;  /* 0x0000000000147947 */ /* 0x000fec0003800000 */
.L_x_64:
[----:B------:R-:W-:Y:S01]  /*4400*/  LOP3.LUT R19, R13, 0x80000, RZ, 0xfc, !PT ;  /* 0x000800000d137812 */ /* 0x000fe200078efcff */
[----:B------:R-:W-:Y:S01]  /*4410*/  IMAD.MOV.U32 R18, RZ, RZ, R12 ;  /* 0x000000ffff127224 */ /* 0x000fe200078e000c */
[----:B------:R-:W-:Y:S06]  /*4420*/  BRA `(.L_x_62) ;  /* 0x0000000000087947 */ /* 0x000fec0003800000 */
.L_x_63:
[----:B------:R-:W-:Y:S01]  /*4430*/  LOP3.LUT R19, R11, 0x80000, RZ, 0xfc, !PT ;  /* 0x000800000b137812 */ /* 0x000fe200078efcff */
[----:B------:R-:W-:-:S07]  /*4440*/  IMAD.MOV.U32 R18, RZ, RZ, R10 ;  /* 0x000000ffff127224 */ /* 0x000fce00078e000a */
.L_x_62:
[----:B------:R-:W-:Y:S05]  /*4450*/  BSYNC.RECONVERGENT B1 ;  /* 0x0000000000017941 */ /* 0x000fea0003800200 */
.L_x_60:
[----:B------:R-:W-:-:S04]  /*4460*/  IMAD.MOV.U32 R9, RZ, RZ, 0x0 ;  /* 0x00000000ff097424 */ /* 0x000fc800078e00ff */
[----:B------:R-:W-:Y:S05]  /*4470*/  RET.REL.NODEC R8 `(_Z14doExtendKernelPdPcS_iiii) ;  /* 0xffffffb808e07950 */ /* 0x000fea0003c3ffff */
.L_x_65:
[----:B------:R-:W-:-:S00]  /*4480*/  BRA `(.L_x_65) ;  /* 0xfffffffc00fc7947 */ /* 0x000fc0000383ffff */
[----:B------:R-:W-:-:S00]  /*4490*/  NOP ;  /* 0x0000000000007918 */ /* 0x000fc00000000000 */
        /* <DEDUP_REMOVED lines=14> */
.L_x_70:


//--------------------- .nv.shared.reserved.0     --------------------------
	.section	.nv.shared.reserved.0,"aw",@nobits
	.weak		__nv_reservedSMEM_offset_0_alias
	.size		__nv_reservedSMEM_offset_0_alias, 0, 64
	.other		__nv_reservedSMEM_offset_0_alias,@"STO_CUDA_RESERVED_SHARED STV_DEFAULT"
__nv_reservedSMEM_offset_0_alias:
	.zero		0
	.zero		64


//--------------------- .nv.constant0._Z14doExtendKernelPdPcS_iiii --------------------------
	.section	.nv.constant0._Z14doExtendKernelPdPcS_iiii,"a",@progbits
	.sectionflags	@""
	.align	4
.nv.constant0._Z14doExtendKernelPdPcS_iiii:
	.zero		936


//--------------------- SYMBOLS --------------------------

	.type		.nv.reservedSmem.offset0,@object
	.size		.nv.reservedSmem.offset0,0x4
